// auto-generated by cutlass_sweep.conv — config: {"arch": "sm_90", "cluster_m": 2, "cluster_n": 1, "conv_kind": "fprop", "dtype": "fp16", "ndim": 3, "tile_k": 64, "tile_m": 128, "tile_n": 128}
#include "cutlass/cutlass.h"
#include "cute/tensor.hpp"
#include "cutlass/kernel_hardware_info.hpp"
#include "cutlass/conv/convolution.h"
#include "cutlass/conv/dispatch_policy.hpp"
#include "cutlass/conv/collective/collective_builder.hpp"
#include "cutlass/conv/kernel/conv_universal.hpp"
#include "cutlass/conv/device/conv_universal_adapter.hpp"
#include "cutlass/epilogue/collective/collective_builder.hpp"

using namespace cute;
using Elem = cutlass::half_t;
using Acc  = float;
using LayoutAB = cutlass::layout::TensorNDHWC;
using LayoutC  = cutlass::layout::TensorNDHWC;
constexpr auto ConvOp = cutlass::conv::Operator::kFprop;
using TileShape    = Shape<_128, _128, Shape<_64>>;
using ClusterShape = Shape<_2, _1, _1>;

using CollectiveEpilogue = typename cutlass::epilogue::collective::CollectiveBuilder<
    cutlass::arch::Sm90, cutlass::arch::OpClassTensorOp,
    TileShape, ClusterShape,
    cutlass::epilogue::collective::EpilogueTileAuto,
    Acc, Acc,
    Elem, LayoutC, 128 / cutlass::sizeof_bits<Elem>::value,
    Elem, LayoutC, 128 / cutlass::sizeof_bits<Elem>::value,
    cutlass::epilogue::collective::EpilogueScheduleAuto
  >::CollectiveOp;

using CollectiveMainloop = typename cutlass::conv::collective::CollectiveBuilder<
    cutlass::arch::Sm90, cutlass::arch::OpClassTensorOp, ConvOp,
    Elem, LayoutAB, 128 / cutlass::sizeof_bits<Elem>::value,
    Elem, LayoutAB, 128 / cutlass::sizeof_bits<Elem>::value,
    Acc,
    TileShape, ClusterShape,
    cutlass::conv::collective::StageCountAutoCarveout<
        static_cast<int>(sizeof(typename CollectiveEpilogue::SharedStorage))>,
    cutlass::conv::collective::KernelScheduleAuto
  >::CollectiveOp;

using ProblemShape = cutlass::conv::ConvProblemShape<
    ConvOp, CollectiveMainloop::DispatchPolicy::NumSpatialDimensions>;
using ConvKernel = cutlass::conv::kernel::ConvUniversal<
    ProblemShape, CollectiveMainloop, CollectiveEpilogue>;
using Conv = cutlass::conv::device::ConvUniversalAdapter<ConvKernel>;

auto* _anchor = &cutlass::device_kernel<ConvKernel>;


// ===== COMPILED SASS (sm_90a) =====

	.target	sm_90a

	.elftype	@"ET_EXEC"


//--------------------- .note.nv.tkinfo           --------------------------
	.section	.note.nv.tkinfo,"",@"SHT_NOTE"
	.sectionflags	@"SHF_NOTE_NV_TKINFO"
	.tkinfo
        /*0018*/ 	.word	0x00000002
        /*0030*/ 	.string	""
        /*0030*/ 	.string	"ptxas"
        /*0030*/ 	.string	"Cuda compilation tools, release 13.0, V13.0.88"
        /*0030*/ 	.string	"Build cuda_13.0.r13.0/compiler.36424714_0"
        /*0030*/ 	.string	"-arch sm_90a -m 64 "



//--------------------- .note.nv.cuinfo           --------------------------
	.section	.note.nv.cuinfo,"",@"SHT_NOTE"
	.sectionflags	@"SHF_NOTE_NV_CUINFO"
        /*0018*/ 	.short	0x0002
        /*001a*/ 	.short	0x005a
        /*001c*/ 	.short	0x0082
	.zero		2


//--------------------- .nv.info                  --------------------------
	.section	.nv.info,"",@"SHT_CUDA_INFO"
	.align	4


	//----- nvinfo : EIATTR_REGCOUNT
	.align		4
        /*0000*/ 	.byte	0x04, 0x2f
        /*0002*/ 	.short	(.L_12 - .L_11)
	.align		4
.L_11:
        /*0004*/ 	.word	index@(_ZN7cutlass13device_kernelINS_4conv6kernel13ConvUniversalINS1_16ConvProblemShapeILNS1_8OperatorE0ELi3EEENS1_10collective14CollectiveConvINS1_46MainloopSm90TmaGmmaWarpSpecializedImplicitGemmILS5_0ELi7ELi3EN4cute5tupleIJNSA_1CILi2EEENSC_ILi1EEESE_EEENS1_36KernelImplicitTmaWarpSpecializedSm90ELi1EEENSB_IJNSC_ILi128EEESI_NSB_IJNSC_ILi64EEEEEEEEENS_6half_tESM_NSA_8TiledMMAINSA_8MMA_AtomIJNSA_4SM904GMMA26MMA_64x128x16_F32F16F16_SSILNSQ_5MajorE0ELSS_0ELNSQ_7ScaleInE1ELST_1EEEEEENSA_6LayoutINSB_IJSE_SE_SE_EEENSB_IJNSC_ILi0EEESY_SY_EEEEENSB_IJNSA_10UnderscoreES11_S11_EEEEENS7_6detail26Sm90ImplicitGemmTileTraitsINSA_20SM90_TMA_LOAD_IM2COLENSA_14ComposedLayoutINSA_7SwizzleILi3ELi4ELi3EEENSA_18smem_ptr_flag_bitsILi16EEENSW_INSB_IJNSB_IJNSC_ILi8EEENSC_ILi16EEEEEENSB_IJSJ_SE_EEENSB_IJSE_NSC_ILi7EEEEEEEEENSB_IJNSB_IJSJ_NSC_ILi512EEEEEENSB_IJSE_SY_EEENSB_IJSY_NSC_ILi8192EEEEEEEEEEEEEvEENS15_INSA_23SM90_TMA_LOAD_MULTICASTES1Q_vEEEENS_8epilogue10collective6detail29Sm90TmaWarpSpecializedAdapterINS1W_15DefaultEpilogueISM_NSB_IJNSB_IJllllEEESE_SY_EEES21_NS1V_6thread17LinearCombinationISM_Li1EffLNS22_9ScaleType4KindE0ELNS_15FloatRoundStyleE2ESM_EENS_4gemm15EpilogueDefaultEEEEEvvEEEEvNT_6ParamsE)
        /*0008*/ 	.word	0x0000009a


	//----- nvinfo : EIATTR_FRAME_SIZE
	.align		4
.L_12:
        /*000c*/ 	.byte	0x04, 0x11
        /*000e*/ 	.short	(.L_14 - .L_13)
	.align		4
.L_13:
        /*0010*/ 	.word	index@(_ZN7cutlass13device_kernelINS_4conv6kernel13ConvUniversalINS1_16ConvProblemShapeILNS1_8OperatorE0ELi3EEENS1_10collective14CollectiveConvINS1_46MainloopSm90TmaGmmaWarpSpecializedImplicitGemmILS5_0ELi7ELi3EN4cute5tupleIJNSA_1CILi2EEENSC_ILi1EEESE_EEENS1_36KernelImplicitTmaWarpSpecializedSm90ELi1EEENSB_IJNSC_ILi128EEESI_NSB_IJNSC_ILi64EEEEEEEEENS_6half_tESM_NSA_8TiledMMAINSA_8MMA_AtomIJNSA_4SM904GMMA26MMA_64x128x16_F32F16F16_SSILNSQ_5MajorE0ELSS_0ELNSQ_7ScaleInE1ELST_1EEEEEENSA_6LayoutINSB_IJSE_SE_SE_EEENSB_IJNSC_ILi0EEESY_SY_EEEEENSB_IJNSA_10UnderscoreES11_S11_EEEEENS7_6detail26Sm90ImplicitGemmTileTraitsINSA_20SM90_TMA_LOAD_IM2COLENSA_14ComposedLayoutINSA_7SwizzleILi3ELi4ELi3EEENSA_18smem_ptr_flag_bitsILi16EEENSW_INSB_IJNSB_IJNSC_ILi8EEENSC_ILi16EEEEEENSB_IJSJ_SE_EEENSB_IJSE_NSC_ILi7EEEEEEEEENSB_IJNSB_IJSJ_NSC_ILi512EEEEEENSB_IJSE_SY_EEENSB_IJSY_NSC_ILi8192EEEEEEEEEEEEEvEENS15_INSA_23SM90_TMA_LOAD_MULTICASTES1Q_vEEEENS_8epilogue10collective6detail29Sm90TmaWarpSpecializedAdapterINS1W_15DefaultEpilogueISM_NSB_IJNSB_IJllllEEESE_SY_EEES21_NS1V_6thread17LinearCombinationISM_Li1EffLNS22_9ScaleType4KindE0ELNS_15FloatRoundStyleE2ESM_EENS_4gemm15EpilogueDefaultEEEEEvvEEEEvNT_6ParamsE)
        /*0014*/ 	.word	0x00000000


	//----- nvinfo : EIATTR_MIN_STACK_SIZE
	.align		4
.L_14:
        /*0018*/ 	.byte	0x04, 0x12
        /*001a*/ 	.short	(.L_16 - .L_15)
	.align		4
.L_15:
        /*001c*/ 	.word	index@(_ZN7cutlass13device_kernelINS_4conv6kernel13ConvUniversalINS1_16ConvProblemShapeILNS1_8OperatorE0ELi3EEENS1_10collective14CollectiveConvINS1_46MainloopSm90TmaGmmaWarpSpecializedImplicitGemmILS5_0ELi7ELi3EN4cute5tupleIJNSA_1CILi2EEENSC_ILi1EEESE_EEENS1_36KernelImplicitTmaWarpSpecializedSm90ELi1EEENSB_IJNSC_ILi128EEESI_NSB_IJNSC_ILi64EEEEEEEEENS_6half_tESM_NSA_8TiledMMAINSA_8MMA_AtomIJNSA_4SM904GMMA26MMA_64x128x16_F32F16F16_SSILNSQ_5MajorE0ELSS_0ELNSQ_7ScaleInE1ELST_1EEEEEENSA_6LayoutINSB_IJSE_SE_SE_EEENSB_IJNSC_ILi0EEESY_SY_EEEEENSB_IJNSA_10UnderscoreES11_S11_EEEEENS7_6detail26Sm90ImplicitGemmTileTraitsINSA_20SM90_TMA_LOAD_IM2COLENSA_14ComposedLayoutINSA_7SwizzleILi3ELi4ELi3EEENSA_18smem_ptr_flag_bitsILi16EEENSW_INSB_IJNSB_IJNSC_ILi8EEENSC_ILi16EEEEEENSB_IJSJ_SE_EEENSB_IJSE_NSC_ILi7EEEEEEEEENSB_IJNSB_IJSJ_NSC_ILi512EEEEEENSB_IJSE_SY_EEENSB_IJSY_NSC_ILi8192EEEEEEEEEEEEEvEENS15_INSA_23SM90_TMA_LOAD_MULTICASTES1Q_vEEEENS_8epilogue10collective6detail29Sm90TmaWarpSpecializedAdapterINS1W_15DefaultEpilogueISM_NSB_IJNSB_IJllllEEESE_SY_EEES21_NS1V_6thread17LinearCombinationISM_Li1EffLNS22_9ScaleType4KindE0ELNS_15FloatRoundStyleE2ESM_EENS_4gemm15EpilogueDefaultEEEEEvvEEEEvNT_6ParamsE)
        /*0020*/ 	.word	0x00000000
.L_16:


//--------------------- .nv.compat                --------------------------
	.section	.nv.compat,"",@"SHT_CUDA_COMPAT_INFO"
	.align	4
        /*0000*/ 	.byte	0x02, 0x09, 0x01, 0x00, 0x02, 0x02, 0x04, 0x00, 0x02, 0x05, 0x05, 0x00, 0x03, 0x07, 0x01, 0x01
        /*0010*/ 	.byte	0x02, 0x03, 0x01, 0x00, 0x02, 0x06, 0x01, 0x00, 0x04, 0x0b, 0x08, 0x00, 0x00, 0x00, 0x00, 0x00
        /*0020*/ 	.byte	0x00, 0x00, 0x00, 0x00


//--------------------- .nv.info._ZN7cutlass13device_kernelINS_4conv6kernel13ConvUniversalINS1_16ConvProblemShapeILNS1_8OperatorE0ELi3EEENS1_10collective14CollectiveConvINS1_46MainloopSm90TmaGmmaWarpSpecializedImplicitGemmILS5_0ELi7ELi3EN4cute5tupleIJNSA_1CILi2EEENSC_ILi1EEESE_EEENS1_36KernelImplicitTmaWarpSpecializedSm90ELi1EEENSB_IJNSC_ILi128EEESI_NSB_IJNSC_ILi64EEEEEEEEENS_6half_tESM_NSA_8TiledMMAINSA_8MMA_AtomIJNSA_4SM904GMMA26MMA_64x128x16_F32F16F16_SSILNSQ_5MajorE0ELSS_0ELNSQ_7ScaleInE1ELST_1EEEEEENSA_6LayoutINSB_IJSE_SE_SE_EEENSB_IJNSC_ILi0EEESY_SY_EEEEENSB_IJNSA_10UnderscoreES11_S11_EEEEENS7_6detail26Sm90ImplicitGemmTileTraitsINSA_20SM90_TMA_LOAD_IM2COLENSA_14ComposedLayoutINSA_7SwizzleILi3ELi4ELi3EEENSA_18smem_ptr_flag_bitsILi16EEENSW_INSB_IJNSB_IJNSC_ILi8EEENSC_ILi16EEEEEENSB_IJSJ_SE_EEENSB_IJSE_NSC_ILi7EEEEEEEEENSB_IJNSB_IJSJ_NSC_ILi512EEEEEENSB_IJSE_SY_EEENSB_IJSY_NSC_ILi8192EEEEEEEEEEEEEvEENS15_INSA_23SM90_TMA_LOAD_MULTICASTES1Q_vEEEENS_8epilogue10collective6detail29Sm90TmaWarpSpecializedAdapterINS1W_15DefaultEpilogueISM_NSB_IJNSB_IJllllEEESE_SY_EEES21_NS1V_6thread17LinearCombinationISM_Li1EffLNS22_9ScaleType4KindE0ELNS_15FloatRoundStyleE2ESM_EENS_4gemm15EpilogueDefaultEEEEEvvEEEEvNT_6ParamsE --------------------------
	.section	.nv.info._ZN7cutlass13device_kernelINS_4conv6kernel13ConvUniversalINS1_16ConvProblemShapeILNS1_8OperatorE0ELi3EEENS1_10collective14CollectiveConvINS1_46MainloopSm90TmaGmmaWarpSpecializedImplicitGemmILS5_0ELi7ELi3EN4cute5tupleIJNSA_1CILi2EEENSC_ILi1EEESE_EEENS1_36KernelImplicitTmaWarpSpecializedSm90ELi1EEENSB_IJNSC_ILi128EEESI_NSB_IJNSC_ILi64EEEEEEEEENS_6half_tESM_NSA_8TiledMMAINSA_8MMA_AtomIJNSA_4SM904GMMA26MMA_64x128x16_F32F16F16_SSILNSQ_5MajorE0ELSS_0ELNSQ_7ScaleInE1ELST_1EEEEEENSA_6LayoutINSB_IJSE_SE_SE_EEENSB_IJNSC_ILi0EEESY_SY_EEEEENSB_IJNSA_10UnderscoreES11_S11_EEEEENS7_6detail26Sm90ImplicitGemmTileTraitsINSA_20SM90_TMA_LOAD_IM2COLENSA_14ComposedLayoutINSA_7SwizzleILi3ELi4ELi3EEENSA_18smem_ptr_flag_bitsILi16EEENSW_INSB_IJNSB_IJNSC_ILi8EEENSC_ILi16EEEEEENSB_IJSJ_SE_EEENSB_IJSE_NSC_ILi7EEEEEEEEENSB_IJNSB_IJSJ_NSC_ILi512EEEEEENSB_IJSE_SY_EEENSB_IJSY_NSC_ILi8192EEEEEEEEEEEEEvEENS15_INSA_23SM90_TMA_LOAD_MULTICASTES1Q_vEEEENS_8epilogue10collective6detail29Sm90TmaWarpSpecializedAdapterINS1W_15DefaultEpilogueISM_NSB_IJNSB_IJllllEEESE_SY_EEES21_NS1V_6thread17LinearCombinationISM_Li1EffLNS22_9ScaleType4KindE0ELNS_15FloatRoundStyleE2ESM_EENS_4gemm15EpilogueDefaultEEEEEvvEEEEvNT_6ParamsE,"",@"SHT_CUDA_INFO"
	.sectionflags	@""
	.align	4


	//----- nvinfo : EIATTR_CUDA_API_VERSION
	.align		4
        /*0000*/ 	.byte	0x04, 0x37
        /*0002*/ 	.short	(.L_18 - .L_17)
.L_17:
        /*0004*/ 	.word	0x00000082


	//----- nvinfo : EIATTR_KPARAM_INFO
	.align		4
.L_18:
        /*0008*/ 	.byte	0x04, 0x17
        /*000a*/ 	.short	(.L_20 - .L_19)
.L_19:
        /*000c*/ 	.word	0x00000000
        /*0010*/ 	.short	0x0000
        /*0012*/ 	.short	0x0070
        /*0014*/ 	.byte	0x00, 0xf0, 0x01, 0x10


	//----- nvinfo : EIATTR_SPARSE_MMA_MASK
	.align		4
.L_20:
        /*0018*/ 	.byte	0x03, 0x50
        /*001a*/ 	.short	0x0000


	//----- nvinfo : EIATTR_MAXREG_COUNT
	.align		4
        /*001c*/ 	.byte	0x03, 0x1b
        /*001e*/ 	.short	0x00ff


	//----- nvinfo : EIATTR_NUM_BARRIERS
	.align		4
        /*0020*/ 	.byte	0x02, 0x4c
        /*0022*/ 	.byte	0x01
	.zero		1


	//----- nvinfo : EIATTR_MERCURY_ISA_VERSION
	.align		4
        /*0024*/ 	.byte	0x03, 0x5f
        /*0026*/ 	.short	0x0101


	//----- nvinfo : EIATTR_COOP_GROUP_MASK_REGIDS
	.align		4
        /*0028*/ 	.byte	0x04, 0x29
        /*002a*/ 	.short	(.L_22 - .L_21)


	//   ....[0]....
.L_21:
        /*002c*/ 	.word	0xffffffff


	//   ....[1]....
        /*0030*/ 	.word	0xffffffff


	//   ....[2]....
        /*0034*/ 	.word	0xffffffff


	//   ....[3]....
        /*0038*/ 	.word	0xffffffff


	//----- nvinfo : EIATTR_COOP_GROUP_INSTR_OFFSETS
	.align		4
.L_22:
        /*003c*/ 	.byte	0x04, 0x28
        /*003e*/ 	.short	(.L_24 - .L_23)


	//   ....[0]....
.L_23:
        /*0040*/ 	.word	0x00000070


	//   ....[1]....
        /*0044*/ 	.word	0x00000080


	//   ....[2]....
        /*0048*/ 	.word	0x00000140


	//   ....[3]....
        /*004c*/ 	.word	0x00000700


	//----- nvinfo : EIATTR_MBARRIER_INSTR_OFFSETS
	.align		4
.L_24:
        /*0050*/ 	.byte	0x04, 0x39
        /*0052*/ 	.short	(.L_26 - .L_25)


	//   ....[0]....
.L_25:
        /*0054*/ 	.word	0x000002f0
        /*0058*/ 	.word	0x000000ff
        /*005c*/ 	.word	0x00038000
        /*0060*/ 	.short	0x0100
        /*0062*/ 	.byte	0x08
	.zero		1


	//   ....[1]....
        /*0064*/ 	.word	0x00000300
        /*0068*/ 	.word	0x000000ff
        /*006c*/ 	.word	0x00038038
        /*0070*/ 	.short	0x0100
        /*0072*/ 	.byte	0x08
	.zero		1


	//   ....[2]....
        /*0074*/ 	.word	0x00000310
        /*0078*/ 	.word	0x000000ff
        /*007c*/ 	.word	0x00038008
        /*0080*/ 	.short	0x0100
        /*0082*/ 	.byte	0x08
	.zero		1


	//   ....[3]....
        /*0084*/ 	.word	0x00000320
        /*0088*/ 	.word	0x000000ff
        /*008c*/ 	.word	0x00038040
        /*0090*/ 	.short	0x0100
        /*0092*/ 	.byte	0x08
	.zero		1


	//   ....[4]....
        /*0094*/ 	.word	0x00000330
        /*0098*/ 	.word	0x000000ff
        /*009c*/ 	.word	0x00038010
        /*00a0*/ 	.short	0x0100
        /*00a2*/ 	.byte	0x08
	.zero		1


	//   ....[5]....
        /*00a4*/ 	.word	0x00000340
        /*00a8*/ 	.word	0x000000ff
        /*00ac*/ 	.word	0x00038048
        /*00b0*/ 	.short	0x0100
        /*00b2*/ 	.byte	0x08
	.zero		1


	//   ....[6]....
        /*00b4*/ 	.word	0x00000350
        /*00b8*/ 	.word	0x000000ff
        /*00bc*/ 	.word	0x00038018
        /*00c0*/ 	.short	0x0100
        /*00c2*/ 	.byte	0x08
	.zero		1


	//   ....[7]....
        /*00c4*/ 	.word	0x00000360
        /*00c8*/ 	.word	0x000000ff
        /*00cc*/ 	.word	0x00038050
        /*00d0*/ 	.short	0x0100
        /*00d2*/ 	.byte	0x08
	.zero		1


	//   ....[8]....
        /*00d4*/ 	.word	0x00000370
        /*00d8*/ 	.word	0x000000ff
        /*00dc*/ 	.word	0x00038020
        /*00e0*/ 	.short	0x0100
        /*00e2*/ 	.byte	0x08
	.zero		1


	//   ....[9]....
        /*00e4*/ 	.word	0x00000380
        /*00e8*/ 	.word	0x000000ff
        /*00ec*/ 	.word	0x00038058
        /*00f0*/ 	.short	0x0100
        /*00f2*/ 	.byte	0x08
	.zero		1


	//   ....[10]....
        /*00f4*/ 	.word	0x00000390
        /*00f8*/ 	.word	0x000000ff
        /*00fc*/ 	.word	0x00038028
        /*0100*/ 	.short	0x0100
        /*0102*/ 	.byte	0x08
	.zero		1


	//   ....[11]....
        /*0104*/ 	.word	0x000003a0
        /*0108*/ 	.word	0x000000ff
        /*010c*/ 	.word	0x00038060
        /*0110*/ 	.short	0x0100
        /*0112*/ 	.byte	0x08
	.zero		1


	//   ....[12]....
        /*0114*/ 	.word	0x000003b0
        /*0118*/ 	.word	0x000000ff
        /*011c*/ 	.word	0x00038030
        /*0120*/ 	.short	0x0100
        /*0122*/ 	.byte	0x08
	.zero		1


	//   ....[13]....
        /*0124*/ 	.word	0x000003c0
        /*0128*/ 	.word	0x000000ff
        /*012c*/ 	.word	0x00038068
        /*0130*/ 	.short	0x0100
        /*0132*/ 	.byte	0x08
	.zero		1


	//   ....[14]....
        /*0134*/ 	.word	0x00000f70
        /*0138*/ 	.word	0x00000006
        /*013c*/ 	.word	0x00038000
        /*0140*/ 	.short	0x010a
        /*0142*/ 	.byte	0x3f
	.zero		1


	//   ....[15]....
        /*0144*/ 	.word	0x000013d0
        /*0148*/ 	.word	0x0000000a
        /*014c*/ 	.word	0x00038000
        /*0150*/ 	.short	0x010a
        /*0152*/ 	.byte	0x3f
	.zero		1


	//   ....[16]....
        /*0154*/ 	.word	0x000016b0
        /*0158*/ 	.word	0x00000007
        /*015c*/ 	.word	0x00000000
        /*0160*/ 	.short	0x0101
        /*0162*/ 	.byte	0x3f
	.zero		1


	//   ....[17]....
        /*0164*/ 	.word	0x00001900
        /*0168*/ 	.word	0x00000003
        /*016c*/ 	.word	0x00000000
        /*0170*/ 	.short	0x0101
        /*0172*/ 	.byte	0x3f
	.zero		1


	//   ....[18]....
        /*0174*/ 	.word	0x00009670
        /*0178*/ 	.word	0x0000000d
        /*017c*/ 	.word	0x00038038
        /*0180*/ 	.short	0x010a
        /*0182*/ 	.byte	0x3f
	.zero		1


	//   ....[19]....
        /*0184*/ 	.word	0x00009ed0
        /*0188*/ 	.word	0x00000004
        /*018c*/ 	.word	0x00000000
        /*0190*/ 	.short	0x010a
        /*0192*/ 	.byte	0x3f
	.zero		1


	//   ....[20]....
        /*0194*/ 	.word	0x00009f80
        /*0198*/ 	.word	0x00000000
        /*019c*/ 	.word	0x00000000
        /*01a0*/ 	.short	0x010a
        /*01a2*/ 	.byte	0x3f
	.zero		1


	//   ....[21]....
        /*01a4*/ 	.word	0x0000a030
        /*01a8*/ 	.word	0x00000000
        /*01ac*/ 	.word	0x00000000
        /*01b0*/ 	.short	0x010a
        /*01b2*/ 	.byte	0x3f
	.zero		1


	//   ....[22]....
        /*01b4*/ 	.word	0x0000a0e0
        /*01b8*/ 	.word	0x00000000
        /*01bc*/ 	.word	0x00000000
        /*01c0*/ 	.short	0x010a
        /*01c2*/ 	.byte	0x3f
	.zero		1


	//   ....[23]....
        /*01c4*/ 	.word	0x0000a190
        /*01c8*/ 	.word	0x00000000
        /*01cc*/ 	.word	0x00000000
        /*01d0*/ 	.short	0x010a
        /*01d2*/ 	.byte	0x3f
	.zero		1


	//   ....[24]....
        /*01d4*/ 	.word	0x0000a240
        /*01d8*/ 	.word	0x00000000
        /*01dc*/ 	.word	0x00000000
        /*01e0*/ 	.short	0x010a
        /*01e2*/ 	.byte	0x3f
	.zero		1


	//   ....[25]....
        /*01e4*/ 	.word	0x0000a2f0
        /*01e8*/ 	.word	0x00000003
        /*01ec*/ 	.word	0x00000000
        /*01f0*/ 	.short	0x010a
        /*01f2*/ 	.byte	0x3f
	.zero		1


	//----- nvinfo : EIATTR_NUM_MBARRIERS
	.align		4
.L_26:
        /*01f4*/ 	.byte	0x03, 0x38
        /*01f6*/ 	.short	0x000e


	//----- nvinfo : EIATTR_EXIT_INSTR_OFFSETS
	.align		4
        /*01f8*/ 	.byte	0x04, 0x1c
        /*01fa*/ 	.short	(.L_28 - .L_27)


	//   ....[0]....
.L_27:
        /*01fc*/ 	.word	0x00000aa0


	//   ....[1]....
        /*0200*/ 	.word	0x00001a60


	//   ....[2]....
        /*0204*/ 	.word	0x00006f60


	//   ....[3]....
        /*0208*/ 	.word	0x00006f90


	//   ....[4]....
        /*020c*/ 	.word	0x00009430


	//   ....[5]....
        /*0210*/ 	.word	0x00009460


	//   ....[6]....
        /*0214*/ 	.word	0x00009480


	//   ....[7]....
        /*0218*/ 	.word	0x00009dd0


	//   ....[8]....
        /*021c*/ 	.word	0x0000a320


	//----- nvinfo : EIATTR_MAX_THREADS
	.align		4
.L_28:
        /*0220*/ 	.byte	0x04, 0x05
        /*0222*/ 	.short	(.L_30 - .L_29)
.L_29:
        /*0224*/ 	.word	0x00000100
        /*0228*/ 	.word	0x00000001
        /*022c*/ 	.word	0x00000001


	//----- nvinfo : EIATTR_CRS_STACK_SIZE
	.align		4
.L_30:
        /*0230*/ 	.byte	0x04, 0x1e
        /*0232*/ 	.short	(.L_32 - .L_31)
.L_31:
        /*0234*/ 	.word	0x00000000


	//----- nvinfo : EIATTR_CBANK_PARAM_SIZE
	.align		4
.L_32:
        /*0238*/ 	.byte	0x03, 0x19
        /*023a*/ 	.short	0x0470


	//----- nvinfo : EIATTR_PARAM_CBANK
	.align		4
        /*023c*/ 	.byte	0x04, 0x0a
        /*023e*/ 	.short	(.L_34 - .L_33)
	.align		4
.L_33:
        /*0240*/ 	.word	index@(.nv.constant0._ZN7cutlass13device_kernelINS_4conv6kernel13ConvUniversalINS1_16ConvProblemShapeILNS1_8OperatorE0ELi3EEENS1_10collective14CollectiveConvINS1_46MainloopSm90TmaGmmaWarpSpecializedImplicitGemmILS5_0ELi7ELi3EN4cute5tupleIJNSA_1CILi2EEENSC_ILi1EEESE_EEENS1_36KernelImplicitTmaWarpSpecializedSm90ELi1EEENSB_IJNSC_ILi128EEESI_NSB_IJNSC_ILi64EEEEEEEEENS_6half_tESM_NSA_8TiledMMAINSA_8MMA_AtomIJNSA_4SM904GMMA26MMA_64x128x16_F32F16F16_SSILNSQ_5MajorE0ELSS_0ELNSQ_7ScaleInE1ELST_1EEEEEENSA_6LayoutINSB_IJSE_SE_SE_EEENSB_IJNSC_ILi0EEESY_SY_EEEEENSB_IJNSA_10UnderscoreES11_S11_EEEEENS7_6detail26Sm90ImplicitGemmTileTraitsINSA_20SM90_TMA_LOAD_IM2COLENSA_14ComposedLayoutINSA_7SwizzleILi3ELi4ELi3EEENSA_18smem_ptr_flag_bitsILi16EEENSW_INSB_IJNSB_IJNSC_ILi8EEENSC_ILi16EEEEEENSB_IJSJ_SE_EEENSB_IJSE_NSC_ILi7EEEEEEEEENSB_IJNSB_IJSJ_NSC_ILi512EEEEEENSB_IJSE_SY_EEENSB_IJSY_NSC_ILi8192EEEEEEEEEEEEEvEENS15_INSA_23SM90_TMA_LOAD_MULTICASTES1Q_vEEEENS_8epilogue10collective6detail29Sm90TmaWarpSpecializedAdapterINS1W_15DefaultEpilogueISM_NSB_IJNSB_IJllllEEESE_SY_EEES21_NS1V_6thread17LinearCombinationISM_Li1EffLNS22_9ScaleType4KindE0ELNS_15FloatRoundStyleE2ESM_EENS_4gemm15EpilogueDefaultEEEEEvvEEEEvNT_6ParamsE)
        /*0244*/ 	.short	0x0210
        /*0246*/ 	.short	0x0470


	//----- nvinfo : EIATTR_SW_WAR
	.align		4
.L_34:
        /*0248*/ 	.byte	0x04, 0x36
        /*024a*/ 	.short	(.L_36 - .L_35)
.L_35:
        /*024c*/ 	.word	0x00000008
.L_36:


//--------------------- .nv.callgraph             --------------------------
	.section	.nv.callgraph,"",@"SHT_CUDA_CALLGRAPH"
	.align	4
	.sectionentsize	8
	.align		4
        /*0000*/ 	.word	0x00000000
	.align		4
        /*0004*/ 	.word	0xffffffff
	.align		4
        /*0008*/ 	.word	0x00000000
	.align		4
        /*000c*/ 	.word	0xfffffffe
	.align		4
        /*0010*/ 	.word	0x00000000
	.align		4
        /*0014*/ 	.word	0xfffffffd
	.align		4
        /*0018*/ 	.word	0x00000000
	.align		4
        /*001c*/ 	.word	0xfffffffc


//--------------------- .nv.constant4             --------------------------
	.section	.nv.constant4,"a",@progbits
	.align	8
	.align		8
.nv.constant4:
        /*0000*/ 	.dword	_ZN39_INTERNAL_d50c6c66_4_k_cu_6ae09d27_38604cuda3std3__45__cpo5beginE
	.align		8
        /*0008*/ 	.dword	_ZN39_INTERNAL_d50c6c66_4_k_cu_6ae09d27_38604cuda3std3__45__cpo3endE
	.align		8
        /*0010*/ 	.dword	_ZN39_INTERNAL_d50c6c66_4_k_cu_6ae09d27_38604cuda3std3__45__cpo6cbeginE
	.align		8
        /*0018*/ 	.dword	_ZN39_INTERNAL_d50c6c66_4_k_cu_6ae09d27_38604cuda3std3__45__cpo4cendE
	.align		8
        /*0020*/ 	.dword	_ZN39_INTERNAL_d50c6c66_4_k_cu_6ae09d27_38604cuda3std3__441_GLOBAL__N__d50c6c66_4_k_cu_6ae09d27_38606ignoreE
	.align		8
        /*0028*/ 	.dword	_ZN39_INTERNAL_d50c6c66_4_k_cu_6ae09d27_38604cuda3std3__419piecewise_constructE
	.align		8
        /*0030*/ 	.dword	_ZN39_INTERNAL_d50c6c66_4_k_cu_6ae09d27_38604cuda3std3__48in_placeE
	.align		8
        /*0038*/ 	.dword	_ZN39_INTERNAL_d50c6c66_4_k_cu_6ae09d27_38604cuda3std6ranges3__45__cpo4swapE
	.align		8
        /*0040*/ 	.dword	_ZN39_INTERNAL_d50c6c66_4_k_cu_6ae09d27_38604cuda3std6ranges3__45__cpo9iter_moveE
	.align		8
        /*0048*/ 	.dword	_ZN39_INTERNAL_d50c6c66_4_k_cu_6ae09d27_38604cute7productE
	.align		8
        /*0050*/ 	.dword	_ZN39_INTERNAL_d50c6c66_4_k_cu_6ae09d27_38604cute1_E


//--------------------- .text._ZN7cutlass13device_kernelINS_4conv6kernel13ConvUniversalINS1_16ConvProblemShapeILNS1_8OperatorE0ELi3EEENS1_10collective14CollectiveConvINS1_46MainloopSm90TmaGmmaWarpSpecializedImplicitGemmILS5_0ELi7ELi3EN4cute5tupleIJNSA_1CILi2EEENSC_ILi1EEESE_EEENS1_36KernelImplicitTmaWarpSpecializedSm90ELi1EEENSB_IJNSC_ILi128EEESI_NSB_IJNSC_ILi64EEEEEEEEENS_6half_tESM_NSA_8TiledMMAINSA_8MMA_AtomIJNSA_4SM904GMMA26MMA_64x128x16_F32F16F16_SSILNSQ_5MajorE0ELSS_0ELNSQ_7ScaleInE1ELST_1EEEEEENSA_6LayoutINSB_IJSE_SE_SE_EEENSB_IJNSC_ILi0EEESY_SY_EEEEENSB_IJNSA_10UnderscoreES11_S11_EEEEENS7_6detail26Sm90ImplicitGemmTileTraitsINSA_20SM90_TMA_LOAD_IM2COLENSA_14ComposedLayoutINSA_7SwizzleILi3ELi4ELi3EEENSA_18smem_ptr_flag_bitsILi16EEENSW_INSB_IJNSB_IJNSC_ILi8EEENSC_ILi16EEEEEENSB_IJSJ_SE_EEENSB_IJSE_NSC_ILi7EEEEEEEEENSB_IJNSB_IJSJ_NSC_ILi512EEEEEENSB_IJSE_SY_EEENSB_IJSY_NSC_ILi8192EEEEEEEEEEEEEvEENS15_INSA_23SM90_TMA_LOAD_MULTICASTES1Q_vEEEENS_8epilogue10collective6detail29Sm90TmaWarpSpecializedAdapterINS1W_15DefaultEpilogueISM_NSB_IJNSB_IJllllEEESE_SY_EEES21_NS1V_6thread17LinearCombinationISM_Li1EffLNS22_9ScaleType4KindE0ELNS_15FloatRoundStyleE2ESM_EENS_4gemm15EpilogueDefaultEEEEEvvEEEEvNT_6ParamsE --------------------------
	.section	.text._ZN7cutlass13device_kernelINS_4conv6kernel13ConvUniversalINS1_16ConvProblemShapeILNS1_8OperatorE0ELi3EEENS1_10collective14CollectiveConvINS1_46MainloopSm90TmaGmmaWarpSpecializedImplicitGemmILS5_0ELi7ELi3EN4cute5tupleIJNSA_1CILi2EEENSC_ILi1EEESE_EEENS1_36KernelImplicitTmaWarpSpecializedSm90ELi1EEENSB_IJNSC_ILi128EEESI_NSB_IJNSC_ILi64EEEEEEEEENS_6half_tESM_NSA_8TiledMMAINSA_8MMA_AtomIJNSA_4SM904GMMA26MMA_64x128x16_F32F16F16_SSILNSQ_5MajorE0ELSS_0ELNSQ_7ScaleInE1ELST_1EEEEEENSA_6LayoutINSB_IJSE_SE_SE_EEENSB_IJNSC_ILi0EEESY_SY_EEEEENSB_IJNSA_10UnderscoreES11_S11_EEEEENS7_6detail26Sm90ImplicitGemmTileTraitsINSA_20SM90_TMA_LOAD_IM2COLENSA_14ComposedLayoutINSA_7SwizzleILi3ELi4ELi3EEENSA_18smem_ptr_flag_bitsILi16EEENSW_INSB_IJNSB_IJNSC_ILi8EEENSC_ILi16EEEEEENSB_IJSJ_SE_EEENSB_IJSE_NSC_ILi7EEEEEEEEENSB_IJNSB_IJSJ_NSC_ILi512EEEEEENSB_IJSE_SY_EEENSB_IJSY_NSC_ILi8192EEEEEEEEEEEEEvEENS15_INSA_23SM90_TMA_LOAD_MULTICASTES1Q_vEEEENS_8epilogue10collective6detail29Sm90TmaWarpSpecializedAdapterINS1W_15DefaultEpilogueISM_NSB_IJNSB_IJllllEEESE_SY_EEES21_NS1V_6thread17LinearCombinationISM_Li1EffLNS22_9ScaleType4KindE0ELNS_15FloatRoundStyleE2ESM_EENS_4gemm15EpilogueDefaultEEEEEvvEEEEvNT_6ParamsE,"ax",@progbits
	.align	128
.text._ZN7cutlass13device_kernelINS_4conv6kernel13ConvUniversalINS1_16ConvProblemShapeILNS1_8OperatorE0ELi3EEENS1_10collective14CollectiveConvINS1_46MainloopSm90TmaGmmaWarpSpecializedImplicitGemmILS5_0ELi7ELi3EN4cute5tupleIJNSA_1CILi2EEENSC_ILi1EEESE_EEENS1_36KernelImplicitTmaWarpSpecializedSm90ELi1EEENSB_IJNSC_ILi128EEESI_NSB_IJNSC_ILi64EEEEEEEEENS_6half_tESM_NSA_8TiledMMAINSA_8MMA_AtomIJNSA_4SM904GMMA26MMA_64x128x16_F32F16F16_SSILNSQ_5MajorE0ELSS_0ELNSQ_7ScaleInE1ELST_1EEEEEENSA_6LayoutINSB_IJSE_SE_SE_EEENSB_IJNSC_ILi0EEESY_SY_EEEEENSB_IJNSA_10UnderscoreES11_S11_EEEEENS7_6detail26Sm90ImplicitGemmTileTraitsINSA_20SM90_TMA_LOAD_IM2COLENSA_14ComposedLayoutINSA_7SwizzleILi3ELi4ELi3EEENSA_18smem_ptr_flag_bitsILi16EEENSW_INSB_IJNSB_IJNSC_ILi8EEENSC_ILi16EEEEEENSB_IJSJ_SE_EEENSB_IJSE_NSC_ILi7EEEEEEEEENSB_IJNSB_IJSJ_NSC_ILi512EEEEEENSB_IJSE_SY_EEENSB_IJSY_NSC_ILi8192EEEEEEEEEEEEEvEENS15_INSA_23SM90_TMA_LOAD_MULTICASTES1Q_vEEEENS_8epilogue10collective6detail29Sm90TmaWarpSpecializedAdapterINS1W_15DefaultEpilogueISM_NSB_IJNSB_IJllllEEESE_SY_EEES21_NS1V_6thread17LinearCombinationISM_Li1EffLNS22_9ScaleType4KindE0ELNS_15FloatRoundStyleE2ESM_EENS_4gemm15EpilogueDefaultEEEEEvvEEEEvNT_6ParamsE:
        .type           _ZN7cutlass13device_kernelINS_4conv6kernel13ConvUniversalINS1_16ConvProblemShapeILNS1_8OperatorE0ELi3EEENS1_10collective14CollectiveConvINS1_46MainloopSm90TmaGmmaWarpSpecializedImplicitGemmILS5_0ELi7ELi3EN4cute5tupleIJNSA_1CILi2EEENSC_ILi1EEESE_EEENS1_36KernelImplicitTmaWarpSpecializedSm90ELi1EEENSB_IJNSC_ILi128EEESI_NSB_IJNSC_ILi64EEEEEEEEENS_6half_tESM_NSA_8TiledMMAINSA_8MMA_AtomIJNSA_4SM904GMMA26MMA_64x128x16_F32F16F16_SSILNSQ_5MajorE0ELSS_0ELNSQ_7ScaleInE1ELST_1EEEEEENSA_6LayoutINSB_IJSE_SE_SE_EEENSB_IJNSC_ILi0EEESY_SY_EEEEENSB_IJNSA_10UnderscoreES11_S11_EEEEENS7_6detail26Sm90ImplicitGemmTileTraitsINSA_20SM90_TMA_LOAD_IM2COLENSA_14ComposedLayoutINSA_7SwizzleILi3ELi4ELi3EEENSA_18smem_ptr_flag_bitsILi16EEENSW_INSB_IJNSB_IJNSC_ILi8EEENSC_ILi16EEEEEENSB_IJSJ_SE_EEENSB_IJSE_NSC_ILi7EEEEEEEEENSB_IJNSB_IJSJ_NSC_ILi512EEEEEENSB_IJSE_SY_EEENSB_IJSY_NSC_ILi8192EEEEEEEEEEEEEvEENS15_INSA_23SM90_TMA_LOAD_MULTICASTES1Q_vEEEENS_8epilogue10collective6detail29Sm90TmaWarpSpecializedAdapterINS1W_15DefaultEpilogueISM_NSB_IJNSB_IJllllEEESE_SY_EEES21_NS1V_6thread17LinearCombinationISM_Li1EffLNS22_9ScaleType4KindE0ELNS_15FloatRoundStyleE2ESM_EENS_4gemm15EpilogueDefaultEEEEEvvEEEEvNT_6ParamsE,@function
        .size           _ZN7cutlass13device_kernelINS_4conv6kernel13ConvUniversalINS1_16ConvProblemShapeILNS1_8OperatorE0ELi3EEENS1_10collective14CollectiveConvINS1_46MainloopSm90TmaGmmaWarpSpecializedImplicitGemmILS5_0ELi7ELi3EN4cute5tupleIJNSA_1CILi2EEENSC_ILi1EEESE_EEENS1_36KernelImplicitTmaWarpSpecializedSm90ELi1EEENSB_IJNSC_ILi128EEESI_NSB_IJNSC_ILi64EEEEEEEEENS_6half_tESM_NSA_8TiledMMAINSA_8MMA_AtomIJNSA_4SM904GMMA26MMA_64x128x16_F32F16F16_SSILNSQ_5MajorE0ELSS_0ELNSQ_7ScaleInE1ELST_1EEEEEENSA_6LayoutINSB_IJSE_SE_SE_EEENSB_IJNSC_ILi0EEESY_SY_EEEEENSB_IJNSA_10UnderscoreES11_S11_EEEEENS7_6detail26Sm90ImplicitGemmTileTraitsINSA_20SM90_TMA_LOAD_IM2COLENSA_14ComposedLayoutINSA_7SwizzleILi3ELi4ELi3EEENSA_18smem_ptr_flag_bitsILi16EEENSW_INSB_IJNSB_IJNSC_ILi8EEENSC_ILi16EEEEEENSB_IJSJ_SE_EEENSB_IJSE_NSC_ILi7EEEEEEEEENSB_IJNSB_IJSJ_NSC_ILi512EEEEEENSB_IJSE_SY_EEENSB_IJSY_NSC_ILi8192EEEEEEEEEEEEEvEENS15_INSA_23SM90_TMA_LOAD_MULTICASTES1Q_vEEEENS_8epilogue10collective6detail29Sm90TmaWarpSpecializedAdapterINS1W_15DefaultEpilogueISM_NSB_IJNSB_IJllllEEESE_SY_EEES21_NS1V_6thread17LinearCombinationISM_Li1EffLNS22_9ScaleType4KindE0ELNS_15FloatRoundStyleE2ESM_EENS_4gemm15EpilogueDefaultEEEEEvvEEEEvNT_6ParamsE,(.L_x_294 - _ZN7cutlass13device_kernelINS_4conv6kernel13ConvUniversalINS1_16ConvProblemShapeILNS1_8OperatorE0ELi3EEENS1_10collective14CollectiveConvINS1_46MainloopSm90TmaGmmaWarpSpecializedImplicitGemmILS5_0ELi7ELi3EN4cute5tupleIJNSA_1CILi2EEENSC_ILi1EEESE_EEENS1_36KernelImplicitTmaWarpSpecializedSm90ELi1EEENSB_IJNSC_ILi128EEESI_NSB_IJNSC_ILi64EEEEEEEEENS_6half_tESM_NSA_8TiledMMAINSA_8MMA_AtomIJNSA_4SM904GMMA26MMA_64x128x16_F32F16F16_SSILNSQ_5MajorE0ELSS_0ELNSQ_7ScaleInE1ELST_1EEEEEENSA_6LayoutINSB_IJSE_SE_SE_EEENSB_IJNSC_ILi0EEESY_SY_EEEEENSB_IJNSA_10UnderscoreES11_S11_EEEEENS7_6detail26Sm90ImplicitGemmTileTraitsINSA_20SM90_TMA_LOAD_IM2COLENSA_14ComposedLayoutINSA_7SwizzleILi3ELi4ELi3EEENSA_18smem_ptr_flag_bitsILi16EEENSW_INSB_IJNSB_IJNSC_ILi8EEENSC_ILi16EEEEEENSB_IJSJ_SE_EEENSB_IJSE_NSC_ILi7EEEEEEEEENSB_IJNSB_IJSJ_NSC_ILi512EEEEEENSB_IJSE_SY_EEENSB_IJSY_NSC_ILi8192EEEEEEEEEEEEEvEENS15_INSA_23SM90_TMA_LOAD_MULTICASTES1Q_vEEEENS_8epilogue10collective6detail29Sm90TmaWarpSpecializedAdapterINS1W_15DefaultEpilogueISM_NSB_IJNSB_IJllllEEESE_SY_EEES21_NS1V_6thread17LinearCombinationISM_Li1EffLNS22_9ScaleType4KindE0ELNS_15FloatRoundStyleE2ESM_EENS_4gemm15EpilogueDefaultEEEEEvvEEEEvNT_6ParamsE)
        .other          _ZN7cutlass13device_kernelINS_4conv6kernel13ConvUniversalINS1_16ConvProblemShapeILNS1_8OperatorE0ELi3EEENS1_10collective14CollectiveConvINS1_46MainloopSm90TmaGmmaWarpSpecializedImplicitGemmILS5_0ELi7ELi3EN4cute5tupleIJNSA_1CILi2EEENSC_ILi1EEESE_EEENS1_36KernelImplicitTmaWarpSpecializedSm90ELi1EEENSB_IJNSC_ILi128EEESI_NSB_IJNSC_ILi64EEEEEEEEENS_6half_tESM_NSA_8TiledMMAINSA_8MMA_AtomIJNSA_4SM904GMMA26MMA_64x128x16_F32F16F16_SSILNSQ_5MajorE0ELSS_0ELNSQ_7ScaleInE1ELST_1EEEEEENSA_6LayoutINSB_IJSE_SE_SE_EEENSB_IJNSC_ILi0EEESY_SY_EEEEENSB_IJNSA_10UnderscoreES11_S11_EEEEENS7_6detail26Sm90ImplicitGemmTileTraitsINSA_20SM90_TMA_LOAD_IM2COLENSA_14ComposedLayoutINSA_7SwizzleILi3ELi4ELi3EEENSA_18smem_ptr_flag_bitsILi16EEENSW_INSB_IJNSB_IJNSC_ILi8EEENSC_ILi16EEEEEENSB_IJSJ_SE_EEENSB_IJSE_NSC_ILi7EEEEEEEEENSB_IJNSB_IJSJ_NSC_ILi512EEEEEENSB_IJSE_SY_EEENSB_IJSY_NSC_ILi8192EEEEEEEEEEEEEvEENS15_INSA_23SM90_TMA_LOAD_MULTICASTES1Q_vEEEENS_8epilogue10collective6detail29Sm90TmaWarpSpecializedAdapterINS1W_15DefaultEpilogueISM_NSB_IJNSB_IJllllEEESE_SY_EEES21_NS1V_6thread17LinearCombinationISM_Li1EffLNS22_9ScaleType4KindE0ELNS_15FloatRoundStyleE2ESM_EENS_4gemm15EpilogueDefaultEEEEEvvEEEEvNT_6ParamsE,@"STO_CUDA_ENTRY STV_DEFAULT"
_ZN7cutlass13device_kernelINS_4conv6kernel13ConvUniversalINS1_16ConvProblemShapeILNS1_8OperatorE0ELi3EEENS1_10collective14CollectiveConvINS1_46MainloopSm90TmaGmmaWarpSpecializedImplicitGemmILS5_0ELi7ELi3EN4cute5tupleIJNSA_1CILi2EEENSC_ILi1EEESE_EEENS1_36KernelImplicitTmaWarpSpecializedSm90ELi1EEENSB_IJNSC_ILi128EEESI_NSB_IJNSC_ILi64EEEEEEEEENS_6half_tESM_NSA_8TiledMMAINSA_8MMA_AtomIJNSA_4SM904GMMA26MMA_64x128x16_F32F16F16_SSILNSQ_5MajorE0ELSS_0ELNSQ_7ScaleInE1ELST_1EEEEEENSA_6LayoutINSB_IJSE_SE_SE_EEENSB_IJNSC_ILi0EEESY_SY_EEEEENSB_IJNSA_10UnderscoreES11_S11_EEEEENS7_6detail26Sm90ImplicitGemmTileTraitsINSA_20SM90_TMA_LOAD_IM2COLENSA_14ComposedLayoutINSA_7SwizzleILi3ELi4ELi3EEENSA_18smem_ptr_flag_bitsILi16EEENSW_INSB_IJNSB_IJNSC_ILi8EEENSC_ILi16EEEEEENSB_IJSJ_SE_EEENSB_IJSE_NSC_ILi7EEEEEEEEENSB_IJNSB_IJSJ_NSC_ILi512EEEEEENSB_IJSE_SY_EEENSB_IJSY_NSC_ILi8192EEEEEEEEEEEEEvEENS15_INSA_23SM90_TMA_LOAD_MULTICASTES1Q_vEEEENS_8epilogue10collective6detail29Sm90TmaWarpSpecializedAdapterINS1W_15DefaultEpilogueISM_NSB_IJNSB_IJllllEEESE_SY_EEES21_NS1V_6thread17LinearCombinationISM_Li1EffLNS22_9ScaleType4KindE0ELNS_15FloatRoundStyleE2ESM_EENS_4gemm15EpilogueDefaultEEEEEvvEEEEvNT_6ParamsE:
[----:B------:R-:W-:Y:S01]  /*0000*/  LDC R1, c[0x0][0x28] ;  /* 0x00000a00ff017b82 */ /* 0x000fe20000000800 */
[----:B------:R-:W0:Y:S01]  /*0010*/  S2R R11, SR_TID.X ;  /* 0x00000000000b7919 */ /* 0x000e220000002100 */
[----:B------:R-:W-:Y:S01]  /*0020*/  ELECT P0, URZ, PT ;  /* 0x00000000003f782f */ /* 0x000fe20003800000 */
[----:B------:R-:W-:Y:S01]  /*0030*/  BSSY B0, `(.L_x_0) ;  /* 0x0000010000007945 */ /* 0x000fe20003800000 */
[----:B------:R-:W1:Y:S01]  /*0040*/  S2R R12, SR_CTAID.X ;  /* 0x00000000000c7919 */ /* 0x000e620000002500 */
[--C-:B0-----:R-:W-:Y:S02]  /*0050*/  SHF.R.U32.HI R0, RZ, 0x5, R11.reuse ;  /* 0x00000005ff007819 */ /* 0x101fe4000001160b */
[----:B------:R-:W-:-:S03]  /*0060*/  SHF.R.U32.HI R3, RZ, 0x7, R11 ;  /* 0x00000007ff037819 */ /* 0x000fc6000001160b */
[----:B------:R-:W0:Y:S04]  /*0070*/  SHFL.IDX PT, R2, R0, RZ, 0x1f ;  /* 0x00001fff00027589 */ /* 0x000e2800000e0000 */
[----:B------:R2:W3:Y:S01]  /*0080*/  SHFL.IDX PT, R10, R3, RZ, 0x1f ;  /* 0x00001fff030a7589 */ /* 0x0004e200000e0000 */
[----:B0-----:R-:W-:-:S13]  /*0090*/  ISETP.NE.OR P0, PT, R2, RZ, !P0 ;  /* 0x000000ff0200720c */ /* 0x001fda0004705670 */
[----:B-123--:R-:W-:Y:S05]  /*00a0*/  @P0 BRA `(.L_x_1) ;  /* 0x0000000000200947 */ /* 0x00efea0003800000 */
[----:B------:R-:W-:Y:S02]  /*00b0*/  ULDC.64 UR4, c[0x0][0x198] ;  /* 0x0000660000047ab9 */ /* 0x000fe40000000a00 */
[----:B------:R-:W-:Y:S02]  /*00c0*/  UIADD3 UR6, UP0, UR4, 0xf0, URZ ;  /* 0x000000f004067890 */ /* 0x000fe4000ff1e03f */
[----:B------:R-:W-:Y:S02]  /*00d0*/  UIADD3 UR4, UP1, UR4, 0x270, URZ ;  /* 0x0000027004047890 */ /* 0x000fe4000ff3e03f */
[----:B------:R-:W-:Y:S02]  /*00e0*/  UIADD3.X UR7, URZ, UR5, URZ, UP0, !UPT ;  /* 0x000000053f077290 */ /* 0x000fe400087fe43f */
[----:B------:R-:W-:-:S07]  /*00f0*/  UIADD3.X UR5, URZ, UR5, URZ, UP1, !UPT ;  /* 0x000000053f057290 */ /* 0x000fce0008ffe43f */
[----:B------:R0:W-:Y:S02]  /*0100*/  UTMACCTL.PF [UR6] ;  /* 0x00000000060079b9 */ /* 0x0001e40008040000 */
[----:B------:R0:W-:Y:S02]  /*0110*/  UTMACCTL.PF [UR4] ;  /* 0x00000000040079b9 */ /* 0x0001e40008040000 */
[----:B0-----:R-:W-:Y:S01]  /*0120*/  NOP ;  /* 0x0000000000007918 */ /* 0x001fe20000000000 */
.L_x_1:
[----:B------:R-:W-:Y:S05]  /*0130*/  BSYNC B0 ;  /* 0x0000000000007941 */ /* 0x000fea0003800000 */
.L_x_0:
[----:B------:R-:W0:Y:S01]  /*0140*/  SHFL.IDX PT, R0, R0, RZ, 0x1f ;  /* 0x00001fff00007589 */ /* 0x000e2200000e0000 */
[----:B------:R-:W-:Y:S02]  /*0150*/  SHF.R.S32.HI R4, RZ, 0x1f, R11 ;  /* 0x0000001fff047819 */ /* 0x000fe4000001140b */
[----:B------:R-:W-:Y:S01]  /*0160*/  I2FP.F32.U32 R6, R12 ;  /* 0x0000000c00067245 */ /* 0x000fe20000201000 */
[----:B------:R-:W1:Y:S01]  /*0170*/  S2R R13, SR_CTAID.Y ;  /* 0x00000000000d7919 */ /* 0x000e620000002600 */
[----:B------:R-:W-:-:S04]  /*0180*/  LEA.HI R4, R4, R11, RZ, 0x7 ;  /* 0x0000000b04047211 */ /* 0x000fc800078f38ff */
[----:B------:R-:W-:-:S05]  /*0190*/  LOP3.LUT R4, R4, 0xffffff80, RZ, 0xc0, !PT ;  /* 0xffffff8004047812 */ /* 0x000fca00078ec0ff */
[----:B------:R-:W-:-:S05]  /*01a0*/  IMAD.IADD R14, R11, 0x1, -R4 ;  /* 0x000000010b0e7824 */ /* 0x000fca00078e0a04 */
[----:B------:R-:W-:-:S04]  /*01b0*/  SHF.R.S32.HI R3, RZ, 0x1f, R14 ;  /* 0x0000001fff037819 */ /* 0x000fc8000001140e */
[----:B------:R-:W-:Y:S02]  /*01c0*/  LEA.HI R3, R3, R14, RZ, 0x3 ;  /* 0x0000000e03037211 */ /* 0x000fe400078f18ff */
[----:B0-----:R-:W-:Y:S02]  /*01d0*/  ISETP.NE.AND P0, PT, R0, RZ, PT ;  /* 0x000000ff0000720c */ /* 0x001fe40003f05270 */
[--C-:B------:R-:W-:Y:S02]  /*01e0*/  SHF.R.S32.HI R4, RZ, 0x3, R3.reuse ;  /* 0x00000003ff047819 */ /* 0x100fe40000011403 */
[----:B------:R-:W-:Y:S02]  /*01f0*/  SHF.R.S32.HI R3, RZ, 0x1f, R3 ;  /* 0x0000001fff037819 */ /* 0x000fe40000011403 */
[----:B------:R-:W-:-:S07]  /*0200*/  SHF.R.S32.HI R5, RZ, 0x1f, R0 ;  /* 0x0000001fff057819 */ /* 0x000fce0000011400 */
[----:B-1----:R-:W-:Y:S05]  /*0210*/  @P0 BRA `(.L_x_2) ;  /* 0x0000000000700947 */ /* 0x002fea0003800000 */
[----:B------:R-:W0:Y:S01]  /*0220*/  S2UR UR8, SR_CgaCtaId ;  /* 0x00000000000879c3 */ /* 0x000e220000008800 */
[----:B------:R-:W-:Y:S01]  /*0230*/  UMOV UR4, 0x400 ;  /* 0x0000040000047882 */ /* 0x000fe20000000000 */
[----:B------:R-:W-:Y:S01]  /*0240*/  UMOV UR5, 0x1 ;  /* 0x0000000100057882 */ /* 0x000fe20000000000 */
[----:B------:R-:W-:Y:S01]  /*0250*/  UMOV UR6, 0x2 ;  /* 0x0000000200067882 */ /* 0x000fe20000000000 */
[----:B------:R-:W-:Y:S01]  /*0260*/  ELECT P0, URZ, PT ;  /* 0x00000000003f782f */ /* 0x000fe20003800000 */
[----:B------:R-:W-:-:S04]  /*0270*/  UIADD3 UR6, -UR6, 0x100000, URZ ;  /* 0x0010000006067890 */ /* 0x000fc8000fffe13f */
[----:B------:R-:W-:Y:S02]  /*0280*/  USHF.L.U32 UR7, UR6, 0xb, URZ ;  /* 0x0000000b06077899 */ /* 0x000fe4000800063f */
[----:B------:R-:W-:Y:S02]  /*0290*/  USHF.L.U32 UR6, UR6, 0x1, URZ ;  /* 0x0000000106067899 */ /* 0x000fe4000800063f */
[----:B0-----:R-:W-:Y:S02]  /*02a0*/  ULEA UR8, UR8, UR4, 0x18 ;  /* 0x0000000408087291 */ /* 0x001fe4000f8ec03f */
[----:B------:R-:W-:-:S04]  /*02b0*/  UIADD3 UR4, -UR5, 0x100000, URZ ;  /* 0x0010000005047890 */ /* 0x000fc8000fffe13f */
[----:B------:R-:W-:Y:S02]  /*02c0*/  USHF.L.U32 UR5, UR4, 0xb, URZ ;  /* 0x0000000b04057899 */ /* 0x000fe4000800063f */
[----:B------:R-:W-:Y:S01]  /*02d0*/  USHF.L.U32 UR4, UR4, 0x1, URZ ;  /* 0x0000000104047899 */ /* 0x000fe2000800063f */
[----:B------:R-:W0:Y:S11]  /*02e0*/  FENCE.VIEW.ASYNC.S ;  /* 0x00000000000073c6 */ /* 0x000e360000000000 */
[----:B0-----:R0:W1:Y:S01]  /*02f0*/  SYNCS.EXCH.64 URZ, [UR8+0x38000], UR4 ;  /* 0x03800004083f75b2 */ /* 0x0010620008000100 */
[----:B------:R0:W2:Y:S01]  /*0300*/  SYNCS.EXCH.64 URZ, [UR8+0x38038], UR6 ;  /* 0x03803806083f75b2 */ /* 0x0000a20008000100 */
[----:B------:R0:W3:Y:S01]  /*0310*/  SYNCS.EXCH.64 URZ, [UR8+0x38008], UR4 ;  /* 0x03800804083f75b2 */ /* 0x0000e20008000100 */
[----:B------:R0:W4:Y:S01]  /*0320*/  SYNCS.EXCH.64 URZ, [UR8+0x38040], UR6 ;  /* 0x03804006083f75b2 */ /* 0x0001220008000100 */
[----:B------:R0:W0:Y:S01]  /*0330*/  SYNCS.EXCH.64 URZ, [UR8+0x38010], UR4 ;  /* 0x03801004083f75b2 */ /* 0x0000220008000100 */
        /* <DEDUP_REMOVED lines=9> */
[----:B------:R-:W-:Y:S01]  /*03d0*/  NOP ;  /* 0x0000000000007918 */ /* 0x000fe20000000000 */
.L_x_2:
[----:B0-----:R-:W-:Y:S01]  /*03e0*/  ULDC UR4, c[0x0][0x150] ;  /* 0x0000540000047ab9 */ /* 0x001fe20000000800 */
[----:B------:R-:W-:Y:S01]  /*03f0*/  LEA.HI R3, R3, R4, RZ, 0x2 ;  /* 0x0000000403037211 */ /* 0x000fe200078f10ff */
[----:B------:R-:W-:Y:S01]  /*0400*/  FMUL R6, R6, UR4 ;  /* 0x0000000406067c20 */ /* 0x000fe20008400000 */
[----:B------:R-:W-:Y:S01]  /*0410*/  LEA.HI R5, R5, R0, RZ, 0x2 ;  /* 0x0000000005057211 */ /* 0x000fe200078f10ff */
[----:B------:R-:W-:Y:S01]  /*0420*/  ULDC UR4, c[0x0][0x154] ;  /* 0x0000550000047ab9 */ /* 0x000fe20000000800 */
[----:B------:R-:W-:Y:S01]  /*0430*/  LOP3.LUT R3, R3, 0xfffffffc, RZ, 0xc0, !PT ;  /* 0xfffffffc03037812 */ /* 0x000fe200078ec0ff */
[----:B------:R-:W0:Y:S01]  /*0440*/  LDC R8, c[0x0][0x140] ;  /* 0x00005000ff087b82 */ /* 0x000e220000000800 */
[----:B------:R-:W-:Y:S01]  /*0450*/  LOP3.LUT R5, R5, 0x3ffffffc, RZ, 0xc0, !PT ;  /* 0x3ffffffc05057812 */ /* 0x000fe200078ec0ff */
[----:B------:R-:W5:Y:S01]  /*0460*/  F2I.U32.TRUNC.NTZ R6, R6 ;  /* 0x0000000600067305 */ /* 0x000f62000020f000 */
[----:B------:R-:W-:Y:S01]  /*0470*/  LOP3.LUT P0, RZ, R14, 0x7, RZ, 0xc0, !PT ;  /* 0x000000070eff7812 */ /* 0x000fe2000780c0ff */
[----:B------:R-:W-:Y:S01]  /*0480*/  IMAD.IADD R3, R4, 0x1, -R3 ;  /* 0x0000000104037824 */ /* 0x000fe200078e0a03 */
[----:B------:R-:W-:Y:S01]  /*0490*/  I2FP.F32.U32 R4, R13 ;  /* 0x0000000d00047245 */ /* 0x000fe20000201000 */
[----:B------:R-:W-:Y:S01]  /*04a0*/  IMAD.IADD R0, R0, 0x1, -R5 ;  /* 0x0000000100007824 */ /* 0x000fe200078e0a05 */
[----:B------:R-:W-:Y:S01]  /*04b0*/  ISETP.NE.AND P3, PT, R10, 0x1, PT ;  /* 0x000000010a00780c */ /* 0x000fe20003f65270 */
[----:B------:R-:W-:Y:S01]  /*04c0*/  NOP ;  /* 0x0000000000007918 */ /* 0x000fe20000000000 */
[----:B------:R-:W-:Y:S01]  /*04d0*/  NOP ;  /* 0x0000000000007918 */ /* 0x000fe20000000000 */
[----:B------:R-:W-:-:S02]  /*04e0*/  IMAD R0, R0, 0x4, R3 ;  /* 0x0000000400007824 */ /* 0x000fc400078e0203 */
[----:B------:R-:W-:Y:S01]  /*04f0*/  FMUL R7, R4, UR4 ;  /* 0x0000000404077c20 */ /* 0x000fe20008400000 */
[----:B------:R-:W-:Y:S02]  /*0500*/  ULDC UR4, c[0x0][0x144] ;  /* 0x0000510000047ab9 */ /* 0x000fe40000000800 */
[C---:B------:R-:W-:Y:S01]  /*0510*/  LEA.HI R3, R0.reuse, R0, RZ, 0x1 ;  /* 0x0000000000037211 */ /* 0x040fe200078f08ff */
[----:B-----5:R-:W-:Y:S02]  /*0520*/  IMAD.MOV R5, RZ, RZ, -R6 ;  /* 0x000000ffff057224 */ /* 0x020fe400078e0a06 */
[----:B------:R-:W5:Y:S01]  /*0530*/  F2I.U32.TRUNC.NTZ R7, R7 ;  /* 0x0000000700077305 */ /* 0x000f62000020f000 */
[----:B------:R-:W-:Y:S01]  /*0540*/  LOP3.LUT R3, R3, 0xfffffffe, RZ, 0xc0, !PT ;  /* 0xfffffffe03037812 */ /* 0x000fe200078ec0ff */
[----:B------:R-:W-:Y:S01]  /*0550*/  IMAD R4, R5, UR4, R12 ;  /* 0x0000000405047c24 */ /* 0x000fe2000f8e020c */
[----:B------:R-:W-:Y:S01]  /*0560*/  ULDC UR4, c[0x0][0x148] ;  /* 0x0000520000047ab9 */ /* 0x000fe20000000800 */
[----:B------:R-:W-:Y:S01]  /*0570*/  IMAD.SHL.U32 R5, R0, 0x4, RZ ;  /* 0x0000000400057824 */ /* 0x000fe200078e00ff */
[----:B0-----:R-:W-:Y:S01]  /*0580*/  ISETP.EQ.U32.AND P1, PT, R8, 0x1, PT ;  /* 0x000000010800780c */ /* 0x001fe20003f22070 */
[----:B------:R-:W-:-:S03]  /*0590*/  IMAD.IADD R3, R0, 0x1, -R3 ;  /* 0x0000000100037824 */ /* 0x000fc600078e0a03 */
[----:B------:R-:W-:Y:S02]  /*05a0*/  LOP3.LUT R0, R0, 0xc, R5, 0x78, !PT ;  /* 0x0000000c00007812 */ /* 0x000fe400078e7805 */
[----:B------:R-:W-:Y:S02]  /*05b0*/  ISETP.NE.AND P4, PT, R3, R4, PT ;  /* 0x000000040300720c */ /* 0x000fe40003f85270 */
[----:B------:R-:W-:Y:S01]  /*05c0*/  SHF.R.S32.HI R3, RZ, 0x1f, R2 ;  /* 0x0000001fff037819 */ /* 0x000fe20000011402 */
[----:B-----5:R-:W-:Y:S01]  /*05d0*/  IMAD.MOV R6, RZ, RZ, -R7 ;  /* 0x000000ffff067224 */ /* 0x020fe200078e0a07 */
[----:B------:R-:W-:Y:S02]  /*05e0*/  ISETP.LT.U32.AND P0, PT, R0, 0x2, !P0 ;  /* 0x000000020000780c */ /* 0x000fe40004701070 */
[----:B------:R-:W-:Y:S01]  /*05f0*/  LEA.HI R3, R3, R2, RZ, 0x2 ;  /* 0x0000000203037211 */ /* 0x000fe200078f10ff */
[----:B------:R-:W-:-:S03]  /*0600*/  IMAD R7, R6, UR4, R13 ;  /* 0x0000000406077c24 */ /* 0x000fc6000f8e020d */
[----:B------:R-:W-:-:S03]  /*0610*/  LOP3.LUT R3, R3, 0xfffffffc, RZ, 0xc0, !PT ;  /* 0xfffffffc03037812 */ /* 0x000fc600078ec0ff */
[----:B------:R-:W-:Y:S02]  /*0620*/  @P4 LEA.HI R4, R0, R0, RZ, 0x1 ;  /* 0x0000000000044211 */ /* 0x000fe400078f08ff */
[----:B------:R-:W-:Y:S01]  /*0630*/  IMAD.IADD R5, R2, 0x1, -R3 ;  /* 0x0000000102057824 */ /* 0x000fe200078e0a03 */
[----:B------:R-:W-:Y:S02]  /*0640*/  SEL R3, RZ, 0x1, !P0 ;  /* 0x00000001ff037807 */ /* 0x000fe40004000000 */
[----:B------:R-:W-:Y:S02]  /*0650*/  @P4 SHF.R.S32.HI R4, RZ, 0x1, R4 ;  /* 0x00000001ff044819 */ /* 0x000fe40000011404 */
[----:B------:R-:W-:Y:S02]  /*0660*/  LOP3.LUT P2, RZ, R10, R5, RZ, 0xfc, !PT ;  /* 0x000000050aff7212 */ /* 0x000fe4000784fcff */
[----:B------:R-:W-:Y:S01]  /*0670*/  @P4 ISETP.NE.AND P5, PT, R4, R7, PT ;  /* 0x000000070400420c */ /* 0x000fe20003fa5270 */
[----:B------:R-:W-:Y:S01]  /*0680*/  IMAD.MOV.U32 R4, RZ, RZ, 0x1 ;  /* 0x00000001ff047424 */ /* 0x000fe200078e00ff */
[----:B------:R-:W-:-:S02]  /*0690*/  SEL R2, RZ, 0x1, P2 ;  /* 0x00000001ff027807 */ /* 0x000fc40001000000 */
[----:B------:R-:W-:Y:S02]  /*06a0*/  @P4 SEL R4, RZ, 0x1, P5 ;  /* 0x00000001ff044807 */ /* 0x000fe40002800000 */
[----:B------:R-:W-:Y:S02]  /*06b0*/  SEL R2, R2, 0x2, P3 ;  /* 0x0000000202027807 */ /* 0x000fe40001800000 */
[----:B------:R-:W-:Y:S01]  /*06c0*/  LOP3.LUT R4, R4, R3, RZ, 0xc0, !PT ;  /* 0x0000000304047212 */ /* 0x000fe200078ec0ff */
[----:B------:R-:W-:Y:S06]  /*06d0*/  @!P1 BRA `(.L_x_3) ;  /* 0x0000000000089947 */ /* 0x000fec0003800000 */
[----:B-1234-:R-:W-:Y:S01]  /*06e0*/  UCGABAR_ARV ;  /* 0x00000000000079c7 */ /* 0x01efe20008000000 */
[----:B------:R-:W-:Y:S05]  /*06f0*/  BRA `(.L_x_4) ;  /* 0x0000000000047947 */ /* 0x000fea0003800000 */
.L_x_3:
[----:B-1234-:R-:W-:Y:S01]  /*0700*/  NOP ;  /* 0x0000000000007918 */ /* 0x01efe20000000000 */
.L_x_4:
[----:B------:R-:W-:Y:S01]  /*0710*/  ULDC.64 UR4, c[0x0][0x618] ;  /* 0x0001860000047ab9 */ /* 0x000fe20000000a00 */
[----:B------:R-:W-:Y:S01]  /*0720*/  ULDC.64 UR12, c[0x0][0x208] ;  /* 0x00008200000c7ab9 */ /* 0x000fe20000000a00 */
[----:B------:R-:W-:-:S04]  /*0730*/  ISETP.NE.U32.AND P0, PT, RZ, UR4, PT ;  /* 0x00000004ff007c0c */ /* 0x000fc8000bf05070 */
[----:B------:R-:W-:-:S13]  /*0740*/  ISETP.NE.AND.EX P0, PT, RZ, UR5, PT, P0 ;  /* 0x00000005ff007c0c */ /* 0x000fda000bf05300 */
[----:B------:R-:W-:Y:S05]  /*0750*/  @!P0 BRA `(.L_x_5) ;  /* 0x00000000001c8947 */ /* 0x000fea0003800000 */
[----:B------:R-:W0:Y:S02]  /*0760*/  LDC.64 R6, c[0x0][0x618] ;  /* 0x00018600ff067b82 */ /* 0x000e240000000a00 */
[----:B0-----:R-:W2:Y:S02]  /*0770*/  LDG.E.64 R6, desc[UR12][R6.64] ;  /* 0x0000000c06067981 */ /* 0x001ea4000c1e1b00 */
[----:B--2---:R-:W-:-:S04]  /*0780*/  ISETP.NE.U32.AND P0, PT, R6, RZ, PT ;  /* 0x000000ff0600720c */ /* 0x004fc80003f05070 */
[----:B------:R-:W-:-:S13]  /*0790*/  ISETP.NE.AND.EX P0, PT, R7, RZ, PT, P0 ;  /* 0x000000ff0700720c */ /* 0x000fda0003f05300 */
[----:B------:R-:W-:Y:S05]  /*07a0*/  @!P0 BRA `(.L_x_5) ;  /* 0x0000000000088947 */ /* 0x000fea0003800000 */
[----:B------:R0:W5:Y:S01]  /*07b0*/  LD.E R8, desc[UR12][R6.64] ;  /* 0x0000000c06087980 */ /* 0x000162000c101900 */
[----:B------:R-:W-:Y:S05]  /*07c0*/  BRA `(.L_x_6) ;  /* 0x0000000000207947 */ /* 0x000fea0003800000 */
.L_x_5:
[----:B------:R-:W-:Y:S02]  /*07d0*/  ULDC.64 UR4, c[0x0][0x608] ;  /* 0x0001820000047ab9 */ /* 0x000fe40000000a00 */
[----:B------:R-:W-:-:S04]  /*07e0*/  ISETP.NE.U32.AND P0, PT, RZ, UR4, PT ;  /* 0x00000004ff007c0c */ /* 0x000fc8000bf05070 */
[----:B------:R-:W-:-:S13]  /*07f0*/  ISETP.NE.AND.EX P0, PT, RZ, UR5, PT, P0 ;  /* 0x00000005ff007c0c */ /* 0x000fda000bf05300 */
[----:B------:R-:W-:Y:S05]  /*0800*/  @!P0 BRA `(.L_x_7) ;  /* 0x00000000000c8947 */ /* 0x000fea0003800000 */
[----:B------:R-:W0:Y:S02]  /*0810*/  LDC.64 R8, c[0x0][0x608] ;  /* 0x00018200ff087b82 */ /* 0x000e240000000a00 */
[----:B0-----:R1:W5:Y:S01]  /*0820*/  LDG.E R8, desc[UR12][R8.64] ;  /* 0x0000000c08087981 */ /* 0x001362000c1e1900 */
[----:B------:R-:W-:Y:S05]  /*0830*/  BRA `(.L_x_6) ;  /* 0x0000000000047947 */ /* 0x000fea0003800000 */
.L_x_7:
[----:B------:R-:W2:Y:S02]  /*0840*/  LDC R8, c[0x0][0x600] ;  /* 0x00018000ff087b82 */ /* 0x000ea40000000800 */
.L_x_6:
[----:B------:R-:W-:Y:S02]  /*0850*/  ULDC.64 UR4, c[0x0][0x620] ;  /* 0x0001880000047ab9 */ /* 0x000fe40000000a00 */
[----:B------:R-:W-:-:S04]  /*0860*/  ISETP.NE.U32.AND P0, PT, RZ, UR4, PT ;  /* 0x00000004ff007c0c */ /* 0x000fc8000bf05070 */
[----:B------:R-:W-:-:S13]  /*0870*/  ISETP.NE.AND.EX P0, PT, RZ, UR5, PT, P0 ;  /* 0x00000005ff007c0c */ /* 0x000fda000bf05300 */
[----:B------:R-:W-:Y:S05]  /*0880*/  @!P0 BRA `(.L_x_8) ;  /* 0x00000000001c8947 */ /* 0x000fea0003800000 */
[----:B0-----:R-:W0:Y:S02]  /*0890*/  LDC.64 R6, c[0x0][0x620] ;  /* 0x00018800ff067b82 */ /* 0x001e240000000a00 */
[----:B0-----:R-:W3:Y:S02]  /*08a0*/  LDG.E.64 R6, desc[UR12][R6.64] ;  /* 0x0000000c06067981 */ /* 0x001ee4000c1e1b00 */
[----:B---3--:R-:W-:-:S04]  /*08b0*/  ISETP.NE.U32.AND P0, PT, R6, RZ, PT ;  /* 0x000000ff0600720c */ /* 0x008fc80003f05070 */
[----:B------:R-:W-:-:S13]  /*08c0*/  ISETP.NE.AND.EX P0, PT, R7, RZ, PT, P0 ;  /* 0x000000ff0700720c */ /* 0x000fda0003f05300 */
[----:B------:R-:W-:Y:S05]  /*08d0*/  @!P0 BRA `(.L_x_8) ;  /* 0x0000000000088947 */ /* 0x000fea0003800000 */
[----:B-1----:R0:W5:Y:S01]  /*08e0*/  LD.E R9, desc[UR12][R6.64] ;  /* 0x0000000c06097980 */ /* 0x002162000c101900 */
[----:B------:R-:W-:Y:S05]  /*08f0*/  BRA `(.L_x_9) ;  /* 0x0000000000207947 */ /* 0x000fea0003800000 */
.L_x_8:
[----:B------:R-:W-:Y:S02]  /*0900*/  ULDC.64 UR4, c[0x0][0x610] ;  /* 0x0001840000047ab9 */ /* 0x000fe40000000a00 */
[----:B------:R-:W-:-:S04]  /*0910*/  ISETP.NE.U32.AND P0, PT, RZ, UR4, PT ;  /* 0x00000004ff007c0c */ /* 0x000fc8000bf05070 */
[----:B------:R-:W-:-:S13]  /*0920*/  ISETP.NE.AND.EX P0, PT, RZ, UR5, PT, P0 ;  /* 0x00000005ff007c0c */ /* 0x000fda000bf05300 */
[----:B------:R-:W-:Y:S05]  /*0930*/  @!P0 BRA `(.L_x_10) ;  /* 0x00000000000c8947 */ /* 0x000fea0003800000 */
[----:B0-----:R-:W1:Y:S02]  /*0940*/  LDC.64 R6, c[0x0][0x610] ;  /* 0x00018400ff067b82 */ /* 0x001e640000000a00 */
[----:B-1----:R1:W5:Y:S01]  /*0950*/  LDG.E R9, desc[UR12][R6.64] ;  /* 0x0000000c06097981 */ /* 0x002362000c1e1900 */
[----:B------:R-:W-:Y:S05]  /*0960*/  BRA `(.L_x_9) ;  /* 0x0000000000047947 */ /* 0x000fea0003800000 */
.L_x_10:
[----:B-1----:R-:W3:Y:S02]  /*0970*/  LDC R9, c[0x0][0x604] ;  /* 0x00018100ff097b82 */ /* 0x002ee40000000800 */
.L_x_9:
[----:B------:R-:W4:Y:S01]  /*0980*/  LDC R3, c[0x0][0x3e8] ;  /* 0x0000fa00ff037b82 */ /* 0x000f220000000800 */
[----:B------:R-:W-:Y:S01]  /*0990*/  ULDC UR4, c[0x0][0x3dc] ;  /* 0x0000f70000047ab9 */ /* 0x000fe20000000800 */
[----:B------:R-:W-:Y:S01]  /*09a0*/  ULDC.64 UR6, c[0x0][0x3e0] ;  /* 0x0000f80000067ab9 */ /* 0x000fe20000000a00 */
[----:B------:R-:W-:Y:S02]  /*09b0*/  UIADD3 UR4, UR4, 0x3f, URZ ;  /* 0x0000003f04047890 */ /* 0x000fe4000fffe03f */
[----:B------:R-:W-:Y:S02]  /*09c0*/  UIMAD UR6, UR7, UR6, URZ ;  /* 0x00000006070672a4 */ /* 0x000fe4000f8e023f */
[----:B------:R-:W-:-:S04]  /*09d0*/  USHF.R.S32.HI UR5, URZ, 0x1f, UR4 ;  /* 0x0000001f3f057899 */ /* 0x000fc80008011404 */
[----:B------:R-:W-:-:S04]  /*09e0*/  ULEA.HI UR5, UR5, UR4, URZ, 0x6 ;  /* 0x0000000405057291 */ /* 0x000fc8000f8f303f */
[----:B------:R-:W-:Y:S01]  /*09f0*/  USHF.R.S32.HI UR15, URZ, 0x6, UR5 ;  /* 0x000000063f0f7899 */ /* 0x000fe20008011405 */
[----:B----4-:R-:W-:-:S05]  /*0a00*/  IMAD R3, R3, UR6, RZ ;  /* 0x0000000603037c24 */ /* 0x010fca000f8e02ff */
[----:B------:R-:W-:Y:S01]  /*0a10*/  IMAD R3, R3, UR15, RZ ;  /* 0x0000000f03037c24 */ /* 0x000fe2000f8e02ff */
[----:B------:R-:W-:Y:S06]  /*0a20*/  @!P1 BRA `(.L_x_11) ;  /* 0x00000000000c9947 */ /* 0x000fec0003800000 */
[----:B------:R-:W-:Y:S01]  /*0a30*/  UCGABAR_WAIT ;  /* 0x0000000000007dc7 */ /* 0x000fe20008000000 */
[----:B------:R-:W-:Y:S01]  /*0a40*/  CCTL.IVALL ;  /* 0x00000000ff00798f */ /* 0x000fe20002000000 */
[----:B------:R-:W-:Y:S05]  /*0a50*/  BRA `(.L_x_12) ;  /* 0x0000000000047947 */ /* 0x000fea0003800000 */
.L_x_11:
[----:B------:R-:W-:Y:S06]  /*0a60*/  BAR.SYNC.DEFER_BLOCKING 0x0 ;  /* 0x0000000000007b1d */ /* 0x000fec0000010000 */
.L_x_12:
[----:B------:R-:W-:-:S13]  /*0a70*/  ISETP.NE.AND P0, PT, R10, RZ, PT ;  /* 0x000000ff0a00720c */ /* 0x000fda0003f05270 */
[----:B------:R-:W-:Y:S05]  /*0a80*/  @!P0 BRA `(.L_x_13) ;  /* 0x0000008800788947 */ /* 0x000fea0003800000 */
[----:B------:R-:W-:-:S13]  /*0a90*/  ISETP.NE.AND P0, PT, R10, 0x1, PT ;  /* 0x000000010a00780c */ /* 0x000fda0003f05270 */
[----:B------:R-:W-:Y:S05]  /*0aa0*/  @P0 EXIT ;  /* 0x000000000000094d */ /* 0x000fea0003800000 */
[----:B------:R-:W-:Y:S01]  /*0ab0*/  ISETP.GE.AND P0, PT, R3, 0x1, PT ;  /* 0x000000010300780c */ /* 0x000fe20003f06270 */
[----:B------:R-:W-:Y:S01]  /*0ac0*/  UMOV UR4, URZ ;  /* 0x0000003f00047c82 */ /* 0x000fe20008000000 */
[----:B------:R-:W-:Y:S02]  /*0ad0*/  CS2R R86, SRZ ;  /* 0x0000000000567805 */ /* 0x000fe4000001ff00 */
[----:B------:R-:W-:Y:S02]  /*0ae0*/  CS2R R88, SRZ ;  /* 0x0000000000587805 */ /* 0x000fe4000001ff00 */
[----:B------:R-:W-:Y:S02]  /*0af0*/  CS2R R90, SRZ ;  /* 0x00000000005a7805 */ /* 0x000fe4000001ff00 */
[----:B------:R-:W-:Y:S02]  /*0b00*/  CS2R R92, SRZ ;  /* 0x00000000005c7805 */ /* 0x000fe4000001ff00 */
[----:B------:R-:W-:-:S02]  /*0b10*/  CS2R R94, SRZ ;  /* 0x00000000005e7805 */ /* 0x000fc4000001ff00 */
[----:B------:R-:W-:Y:S02]  /*0b20*/  CS2R R96, SRZ ;  /* 0x0000000000607805 */ /* 0x000fe4000001ff00 */
        /* <DEDUP_REMOVED lines=57> */
[----:B------:R-:W-:Y:S01]  /*0ec0*/  CS2R R84, SRZ ;  /* 0x0000000000547805 */ /* 0x000fe2000001ff00 */
[----:B------:R-:W-:Y:S06]  /*0ed0*/  @!P0 BRA `(.L_x_14) ;  /* 0x0000000000d88947 */ /* 0x000fec0003800000 */
[----:B------:R-:W-:-:S04]  /*0ee0*/  LOP3.LUT R5, R2, 0x1, RZ, 0xfc, !PT ;  /* 0x0000000102057812 */ /* 0x000fc800078efcff */
[----:B------:R-:W-:-:S13]  /*0ef0*/  ISETP.NE.AND P1, PT, R5, 0x3, PT ;  /* 0x000000030500780c */ /* 0x000fda0003f25270 */
[----:B------:R-:W-:Y:S05]  /*0f00*/  @!P1 BRA `(.L_x_15) ;  /* 0x0000000000049947 */ /* 0x000fea0003800000 */
[----:B------:R-:W-:Y:S01]  /*0f10*/  BPT.TRAP 0x1 ;  /* 0x000000040000795c */ /* 0x000fe20000300000 */
.L_x_15:
[----:B------:R-:W4:Y:S01]  /*0f20*/  S2UR UR5, SR_CgaCtaId ;  /* 0x00000000000579c3 */ /* 0x000f220000008800 */
[----:B------:R-:W-:Y:S01]  /*0f30*/  SHF.L.U32 R5, RZ, 0x1f, RZ ;  /* 0x0000001fff057819 */ /* 0x000fe200000006ff */
[----:B------:R-:W-:Y:S02]  /*0f40*/  UMOV UR4, 0x400 ;  /* 0x0000040000047882 */ /* 0x000fe40000000000 */
[----:B----4-:R-:W-:-:S12]  /*0f50*/  ULEA UR4, UR5, UR4, 0x18 ;  /* 0x0000000405047291 */ /* 0x010fd8000f8ec03f */
.L_x_16:
[----:B01----:R-:W-:-:S04]  /*0f60*/  IMAD.U32 R6, RZ, RZ, UR4 ;  /* 0x00000004ff067e24 */ /* 0x003fc8000f8e00ff */
[----:B------:R0:W1:Y:S03]  /*0f70*/  SYNCS.PHASECHK.TRANS64.TRYWAIT P1, [R6+URZ+0x38000], R5 ;  /* 0x03800005060075a7 */ /* 0x000066000802017f */
[----:B-1----:R-:W-:Y:S05]  /*0f80*/  @!P1 NANOSLEEP.SYNCS 0x989680 ;  /* 0x009896800000995d */ /* 0x002fea0003900000 */
[----:B------:R-:W1:Y:S02]  /*0f90*/  @!P1 SYNCS.PHASECHK.TRANS64 P1, [R6+URZ+0x38000], R5 ;  /* 0x03800005060095a7 */ /* 0x000e64000802007f */
[----:B-1----:R-:W-:Y:S05]  /*0fa0*/  @!P1 BRA `(.L_x_16) ;  /* 0xfffffffc00ec9947 */ /* 0x002fea000383ffff */
[----:B------:R-:W-:Y:S01]  /*0fb0*/  UIADD3 UR5, UR4, 0x1c000, URZ ;  /* 0x0001c00004057890 */ /* 0x000fe2000fffe03f */
[----:B------:R-:W-:Y:S01]  /*0fc0*/  WARPGROUP.ARRIVE ;  /* 0x00000000000079c5 */ /* 0x000fe20000000000 */
[----:B------:R-:W-:Y:S02]  /*0fd0*/  USHF.R.U32.HI UR4, URZ, 0x4, UR4 ;  /* 0x000000043f047899 */ /* 0x000fe40008011604 */
[----:B------:R-:W-:Y:S02]  /*0fe0*/  USHF.R.U32.HI UR5, URZ, 0x4, UR5 ;  /* 0x000000043f057899 */ /* 0x000fe40008011605 */
[----:B------:R-:W-:Y:S02]  /*0ff0*/  ULOP3.LUT UR4, UR4, 0x3fff, URZ, 0xc0, !UPT ;  /* 0x00003fff04047892 */ /* 0x000fe4000f8ec03f */
[----:B------:R-:W-:Y:S02]  /*1000*/  ULOP3.LUT UR5, UR5, 0x3fff, URZ, 0xc0, !UPT ;  /* 0x00003fff05057892 */ /* 0x000fe4000f8ec03f */
[----:B------:R-:W-:-:S02]  /*1010*/  ULOP3.LUT UR8, UR4, 0x10000, URZ, 0xfc, !UPT ;  /* 0x0001000004087892 */ /* 0x000fc4000f8efc3f */
[----:B------:R-:W-:Y:S01]  /*1020*/  ULOP3.LUT UR9, UR5, 0x10000, URZ, 0xfc, !UPT ;  /* 0x0001000005097892 */ /* 0x000fe2000f8efc3f */
[----:B------:R-:W-:Y:S02]  /*1030*/  UMOV UR7, 0x40000040 ;  /* 0x4000004000077882 */ /* 0x000fe40000000000 */
[----:B------:R-:W-:Y:S02]  /*1040*/  UMOV UR5, 0x40000040 ;  /* 0x4000004000057882 */ /* 0x000fe40000000000 */
[----:B------:R-:W-:Y:S02]  /*1050*/  UMOV UR4, UR8 ;  /* 0x0000000800047c82 */ /* 0x000fe40008000000 */
[----:B------:R-:W-:Y:S02]  /*1060*/  UMOV UR6, UR9 ;  /* 0x0000000900067c82 */ /* 0x000fe40008000000 */
[----:B------:R-:W-:Y:S01]  /*1070*/  HGMMA.64x128x16.F32 R88, gdesc[UR4], RZ, !UPT ;  /* 0x01e00000045879f0 */ /* 0x000fe2000c7008ff */
[----:B------:R-:W-:Y:S01]  /*1080*/  UIADD3 UR4, UR8, 0x200, URZ ;  /* 0x0000020008047890 */ /* 0x000fe2000fffe03f */
[----:B------:R-:W-:-:S10]  /*1090*/  UMOV UR5, 0x40000040 ;  /* 0x4000004000057882 */ /* 0x000fd40000000000 */
[----:B------:R-:W-:Y:S01]  /*10a0*/  HGMMA.64x128x16.F32 R24, gdesc[UR4], RZ, !UPT ;  /* 0x01e00000041879f0 */ /* 0x000fe2000c7008ff */
[----:B------:R-:W-:Y:S02]  /*10b0*/  UIADD3 UR4, UR8, 0x2, URZ ;  /* 0x0000000208047890 */ /* 0x000fe4000fffe03f */
[----:B------:R-:W-:Y:S01]  /*10c0*/  UIADD3 UR6, UR9, 0x2, URZ ;  /* 0x0000000209067890 */ /* 0x000fe2000fffe03f */
[----:B------:R-:W-:Y:S01]  /*10d0*/  UMOV UR5, 0x40000040 ;  /* 0x4000004000057882 */ /* 0x000fe20000000000 */
[----:B------:R-:W-:-:S07]  /*10e0*/  UMOV UR7, 0x40000040 ;  /* 0x4000004000077882 */ /* 0x000fce0000000000 */
[----:B------:R-:W-:Y:S01]  /*10f0*/  HGMMA.64x128x16.F32 R88, gdesc[UR4], R88 ;  /* 0x01e00000045879f0 */ /* 0x000fe20008700858 */
[----:B------:R-:W-:Y:S01]  /*1100*/  UIADD3 UR4, UR8, 0x202, URZ ;  /* 0x0000020208047890 */ /* 0x000fe2000fffe03f */
[----:B------:R-:W-:-:S10]  /*1110*/  UMOV UR5, 0x40000040 ;  /* 0x4000004000057882 */ /* 0x000fd40000000000 */
[----:B------:R-:W-:Y:S01]  /*1120*/  HGMMA.64x128x16.F32 R24, gdesc[UR4], R24 ;  /* 0x01e00000041879f0 */ /* 0x000fe20008700818 */
        /* <DEDUP_REMOVED lines=15> */
[----:B------:R-:W-:Y:S01]  /*1220*/  HGMMA.64x128x16.F32 R24, gdesc[UR4], R24, gsb0 ;  /* 0x01e00000041879f0 */ /* 0x000fe20008000818 */
[----:B------:R-:W-:-:S05]  /*1230*/  UMOV UR4, 0x1 ;  /* 0x0000000100047882 */ /* 0x000fca0000000000 */
.L_x_14:
[----:B01----:R-:W-:-:S05]  /*1240*/  VIMNMX R6, R3, 0x1, PT ;  /* 0x0000000103067848 */ /* 0x003fca0003fe0100 */
[----:B------:R-:W-:-:S05]  /*1250*/  IMAD.IADD R5, R3, 0x1, -R6 ;  /* 0x0000000103057824 */ /* 0x000fca00078e0a06 */
[----:B------:R-:W-:-:S13]  /*1260*/  ISETP.GE.AND P1, PT, R5, 0x1, PT ;  /* 0x000000010500780c */ /* 0x000fda0003f26270 */
[----:B------:R-:W-:Y:S05]  /*1270*/  @!P1 BRA `(.L_x_17) ;  /* 0x00000004004c9947 */ /* 0x000fea0003800000 */
[----:B------:R-:W0:Y:S01]  /*1280*/  S2UR UR6, SR_CgaCtaId ;  /* 0x00000000000679c3 */ /* 0x000e220000008800 */
[----:B------:R-:W-:Y:S01]  /*1290*/  UMOV UR5, 0x400 ;  /* 0x0000040000057882 */ /* 0x000fe20000000000 */
[----:B------:R-:W-:Y:S01]  /*12a0*/  LOP3.LUT R12, R2, 0x1, RZ, 0xfc, !PT ;  /* 0x00000001020c7812 */ /* 0x000fe200078efcff */
[----:B------:R-:W-:Y:S01]  /*12b0*/  IMAD.MOV.U32 R11, RZ, RZ, RZ ;  /* 0x000000ffff0b7224 */ /* 0x000fe200078e00ff */
[----:B------:R-:W-:Y:S01]  /*12c0*/  UISETP.NE.U32.AND UP0, UPT, UR4, URZ, UPT ;  /* 0x0000003f0400728c */ /* 0x000fe2000bf05070 */
[----:B------:R-:W-:Y:S02]  /*12d0*/  IMAD.MOV.U32 R3, RZ, RZ, R5 ;  /* 0x000000ffff037224 */ /* 0x000fe400078e0005 */
[----:B------:R-:W-:Y:S01]  /*12e0*/  IMAD.MOV.U32 R6, RZ, RZ, RZ ;  /* 0x000000ffff067224 */ /* 0x000fe200078e00ff */
[----:B0-----:R-:W-:-:S04]  /*12f0*/  ULEA UR7, UR6, UR5, 0x18 ;  /* 0x0000000506077291 */ /* 0x001fc8000f8ec03f */
[----:B------:R-:W-:Y:S02]  /*1300*/  UIADD3 UR6, UR7, 0x1c000, URZ ;  /* 0x0001c00007067890 */ /* 0x000fe4000fffe03f */
[----:B------:R-:W-:Y:S02]  /*1310*/  USHF.R.U32.HI UR5, URZ, 0x4, UR7 ;  /* 0x000000043f057899 */ /* 0x000fe40008011607 */
[----:B------:R-:W-:Y:S02]  /*1320*/  USHF.R.U32.HI UR6, URZ, 0x4, UR6 ;  /* 0x000000043f067899 */ /* 0x000fe40008011606 */
[----:B------:R-:W-:Y:S02]  /*1330*/  ULOP3.LUT UR5, UR5, 0x3fff, URZ, 0xc0, !UPT ;  /* 0x00003fff05057892 */ /* 0x000fe4000f8ec03f */
[----:B------:R-:W-:Y:S02]  /*1340*/  ULOP3.LUT UR6, UR6, 0x3fff, URZ, 0xc0, !UPT ;  /* 0x00003fff06067892 */ /* 0x000fe4000f8ec03f */
[----:B------:R-:W-:-:S02]  /*1350*/  ULOP3.LUT UR14, UR5, 0x10000, URZ, 0xfc, !UPT ;  /* 0x00010000050e7892 */ /* 0x000fc4000f8efc3f */
[----:B------:R-:W-:-:S12]  /*1360*/  ULOP3.LUT UR15, UR6, 0x10000, URZ, 0xfc, !UPT ;  /* 0x00010000060f7892 */ /* 0x000fd8000f8efc3f */
.L_x_22:
[----:B------:R-:W-:-:S13]  /*1370*/  ISETP.NE.AND P2, PT, R12, 0x3, PT ;  /* 0x000000030c00780c */ /* 0x000fda0003f45270 */
[----:B------:R-:W-:Y:S05]  /*1380*/  @!P2 BRA `(.L_x_18) ;  /* 0x000000000004a947 */ /* 0x000fea0003800000 */
[----:B------:R-:W-:Y:S01]  /*1390*/  BPT.TRAP 0x1 ;  /* 0x000000040000795c */ /* 0x000fe20000300000 */
.L_x_18:
[----:B------:R-:W-:Y:S01]  /*13a0*/  SHF.L.U32 R7, R11, 0x1f, RZ ;  /* 0x0000001f0b077819 */ /* 0x000fe200000006ff */
[----:B------:R-:W-:-:S12]  /*13b0*/  ULEA UR5, UR4, UR7, 0x3 ;  /* 0x0000000704057291 */ /* 0x000fd8000f8e183f */
.L_x_19:
[----:B0-----:R-:W-:-:S04]  /*13c0*/  IMAD.U32 R10, RZ, RZ, UR5 ;  /* 0x00000005ff0a7e24 */ /* 0x001fc8000f8e00ff */
[----:B------:R0:W1:Y:S03]  /*13d0*/  SYNCS.PHASECHK.TRANS64.TRYWAIT P1, [R10+URZ+0x38000], R7 ;  /* 0x038000070a0075a7 */ /* 0x000066000802017f */
[----:B-1----:R-:W-:Y:S05]  /*13e0*/  @!P1 NANOSLEEP.SYNCS 0x989680 ;  /* 0x009896800000995d */ /* 0x002fea0003900000 */
[----:B------:R-:W1:Y:S02]  /*13f0*/  @!P1 SYNCS.PHASECHK.TRANS64 P1, [R10+URZ+0x38000], R7 ;  /* 0x038000070a0095a7 */ /* 0x000e64000802007f */
[----:B-1----:R-:W-:Y:S05]  /*1400*/  @!P1 BRA `(.L_x_19) ;  /* 0xfffffffc00ec9947 */ /* 0x002fea000383ffff */
[----:B------:R-:W-:Y:S01]  /*1410*/  ULEA UR5, UR4, UR14, 0xa ;  /* 0x0000000e04057291 */ /* 0x000fe2000f8e503f */
[----:B------:R-:W-:Y:S01]  /*1420*/  WARPGROUP.ARRIVE ;  /* 0x00000000000079c5 */ /* 0x000fe20000000000 */
[----:B------:R-:W-:Y:S01]  /*1430*/  ULEA UR6, UR4, UR15, 0xa ;  /* 0x0000000f04067291 */ /* 0x000fe2000f8e503f */
[----:B------:R-:W-:Y:S01]  /*1440*/  UMOV UR9, 0x40000040 ;  /* 0x4000004000097882 */ /* 0x000fe20000000000 */
[----:B------:R-:W-:-:S03]  /*1450*/  UMOV UR11, 0x40000040 ;  /* 0x40000040000b7882 */ /* 0x000fc60000000000 */
[----:B------:R-:W-:Y:S02]  /*1460*/  UMOV UR8, UR5 ;  /* 0x0000000500087c82 */ /* 0x000fe40008000000 */
[----:B------:R-:W-:Y:S02]  /*1470*/  UMOV UR10, UR6 ;  /* 0x00000006000a7c82 */ /* 0x000fe40008000000 */
[----:B------:R-:W-:Y:S01]  /*1480*/  HGMMA.64x128x16.F32 R88, gdesc[UR8], R88, UP0 ;  /* 0x01e00000085879f0 */ /* 0x000fe2000bf00858 */
[----:B------:R-:W-:Y:S01]  /*1490*/  UIADD3 UR8, UR5, 0x200, URZ ;  /* 0x0000020005087890 */ /* 0x000fe2000fffe03f */
[----:B------:R-:W-:-:S10]  /*14a0*/  UMOV UR9, 0x40000040 ;  /* 0x4000004000097882 */ /* 0x000fd40000000000 */
[----:B------:R-:W-:Y:S01]  /*14b0*/  HGMMA.64x128x16.F32 R24, gdesc[UR8], R24, UP0 ;  /* 0x01e00000081879f0 */ /* 0x000fe2000bf00818 */
        /* <DEDUP_REMOVED lines=23> */
[----:B------:R-:W-:Y:S03]  /*1630*/  HGMMA.64x128x16.F32 R24, gdesc[UR8], R24, gsb0 ;  /* 0x01e00000081879f0 */ /* 0x000fe60008000818 */
[----:B------:R-:W-:Y:S02]  /*1640*/  WARPGROUP.DEPBAR.LE gsb0, 0x1 ;  /* 0x00008000000079c5 */ /* 0x000fe40000010100 */
[----:B------:R-:W-:Y:S05]  /*1650*/  @!P2 BRA `(.L_x_20) ;  /* 0x000000000004a947 */ /* 0x000fea0003800000 */
[----:B------:R-:W-:Y:S01]  /*1660*/  BPT.TRAP 0x1 ;  /* 0x000000040000795c */ /* 0x000fe20000300000 */
.L_x_20:
[----:B------:R-:W-:-:S13]  /*1670*/  ISETP.NE.AND P1, PT, R4, RZ, PT ;  /* 0x000000ff0400720c */ /* 0x000fda0003f25270 */
[----:B0-----:R-:W-:-:S05]  /*1680*/  @P1 LEA R7, R6, UR7, 0x3 ;  /* 0x0000000706071c11 */ /* 0x001fca000f8e18ff */
[----:B------:R-:W-:-:S05]  /*1690*/  @P1 VIADD R7, R7, 0x38038 ;  /* 0x0003803807071836 */ /* 0x000fca0000000000 */
[----:B------:R-:W-:-:S04]  /*16a0*/  @P1 PRMT R7, R0, 0x654, R7 ;  /* 0x0000065400071816 */ /* 0x000fc80000000007 */
[----:B------:R0:W-:Y:S01]  /*16b0*/  @P1 SYNCS.ARRIVE.TRANS64.RED.A1T0 RZ, [R7+URZ], RZ ;  /* 0x000000ff07ff19a7 */ /* 0x0001e2000810043f */
[----:B------:R-:W-:-:S13]  /*16c0*/  ISETP.GT.U32.AND P1, PT, R2, 0x1, PT ;  /* 0x000000010200780c */ /* 0x000fda0003f24070 */
[----:B0-----:R-:W-:Y:S05]  /*16d0*/  @P1 BRA `(.L_x_21) ;  /* 0x0000000000041947 */ /* 0x001fea0003800000 */
[----:B------:R-:W-:Y:S01]  /*16e0*/  BPT.TRAP 0x1 ;  /* 0x000000040000795c */ /* 0x000fe20000300000 */
.L_x_21:
[----:B------:R-:W-:Y:S01]  /*16f0*/  UIADD3 UR4, UR4, 0x1, URZ ;  /* 0x0000000104047890 */ /* 0x000fe2000fffe03f */
[C---:B------:R-:W-:Y:S01]  /*1700*/  ISETP.GT.AND P2, PT, R3.reuse, 0x1, PT ;  /* 0x000000010300780c */ /* 0x040fe20003f44270 */
[----:B------:R-:W-:Y:S02]  /*1710*/  VIADD R6, R6, 0x1 ;  /* 0x0000000106067836 */ /* 0x000fe40000000000 */
[----:B------:R-:W-:Y:S01]  /*1720*/  UISETP.NE.AND UP0, UPT, UR4, 0x7, UPT ;  /* 0x000000070400788c */ /* 0x000fe2000bf05270 */
[----:B------:R-:W-:Y:S02]  /*1730*/  VIADD R3, R3, 0xffffffff ;  /* 0xffffffff03037836 */ /* 0x000fe40000000000 */
[C---:B------:R-:W-:Y:S01]  /*1740*/  ISETP.NE.AND P1, PT, R6.reuse, 0x7, PT ;  /* 0x000000070600780c */ /* 0x040fe20003f25270 */
[----:B------:R-:W-:Y:S02]  /*1750*/  USEL UR5, URZ, 0x1, UP0 ;  /* 0x000000013f057887 */ /* 0x000fe40008000000 */
[----:B------:R-:W-:Y:S01]  /*1760*/  USEL UR4, UR4, URZ, UP0 ;  /* 0x0000003f04047287 */ /* 0x000fe20008000000 */
[----:B------:R-:W-:Y:S01]  /*1770*/  SEL R6, R6, RZ, P1 ;  /* 0x000000ff06067207 */ /* 0x000fe20000800000 */
[----:B------:R-:W-:-:S02]  /*1780*/  UPLOP3.LUT UP0, UPT, UPT, UPT, UPT, 0x80, 0x0 ;  /* 0x000000000000789c */ /* 0x000fc40003f0f070 */
[----:B------:R-:W-:Y:S01]  /*1790*/  LOP3.LUT R11, R11, UR5, RZ, 0x3c, !PT ;  /* 0x000000050b0b7c12 */ /* 0x000fe2000f8e3cff */
[----:B------:R-:W-:Y:S08]  /*17a0*/  @P2 BRA `(.L_x_22) ;  /* 0xfffffff800f02947 */ /* 0x000ff0000383ffff */
.L_x_17:
[----:B------:R-:W-:Y:S02]  /*17b0*/  WARPGROUP.DEPBAR.LE gsb0, 0x0 ;  /* 0x00008000000079c5 */ /* 0x000fe40000010000 */
[----:B------:R-:W-:Y:S05]  /*17c0*/  @!P0 BRA `(.L_x_23) ;  /* 0x00000000005c8947 */ /* 0x000fea0003800000 */
[----:B------:R-:W-:-:S04]  /*17d0*/  LOP3.LUT R3, R2, 0x1, RZ, 0xfc, !PT ;  /* 0x0000000102037812 */ /* 0x000fc800078efcff */
[----:B------:R-:W-:-:S13]  /*17e0*/  ISETP.NE.AND P0, PT, R3, 0x3, PT ;  /* 0x000000030300780c */ /* 0x000fda0003f05270 */
[----:B------:R-:W-:Y:S05]  /*17f0*/  @!P0 BRA `(.L_x_24) ;  /* 0x0000000000048947 */ /* 0x000fea0003800000 */
[----:B------:R-:W-:Y:S01]  /*1800*/  BPT.TRAP 0x1 ;  /* 0x000000040000795c */ /* 0x000fe20000300000 */
.L_x_24:
[----:B------:R-:W-:Y:S01]  /*1810*/  ISETP.NE.AND P0, PT, R4, RZ, PT ;  /* 0x000000ff0400720c */ /* 0x000fe20003f05270 */
[----:B------:R-:W-:Y:S01]  /*1820*/  BSSY B0, `(.L_x_25) ;  /* 0x000000f000007945 */ /* 0x000fe20003800000 */
[----:B------:R-:W-:-:S11]  /*1830*/  ISETP.GT.U32.AND P1, PT, R2, 0x1, PT ;  /* 0x000000010200780c */ /* 0x000fd60003f24070 */
[----:B------:R-:W-:Y:S05]  /*1840*/  @!P0 BRA `(.L_x_26) ;  /* 0x0000000000308947 */ /* 0x000fea0003800000 */
[----:B------:R-:W0:Y:S01]  /*1850*/  S2R R4, SR_CgaCtaId ;  /* 0x0000000000047919 */ /* 0x000e220000008800 */
[----:B------:R-:W-:-:S04]  /*1860*/  IMAD.WIDE.U32 R2, R5, 0x24924925, RZ ;  /* 0x2492492505027825 */ /* 0x000fc800078e00ff */
[----:B------:R-:W-:-:S05]  /*1870*/  IMAD.IADD R2, R5, 0x1, -R3 ;  /* 0x0000000105027824 */ /* 0x000fca00078e0a03 */
[----:B------:R-:W-:Y:S02]  /*1880*/  LEA.HI R2, R2, R3, RZ, 0x1f ;  /* 0x0000000302027211 */ /* 0x000fe400078ff8ff */
[----:B------:R-:W-:Y:S02]  /*1890*/  MOV R3, 0x400 ;  /* 0x0000040000037802 */ /* 0x000fe40000000f00 */
[----:B------:R-:W-:-:S05]  /*18a0*/  SHF.R.U32.HI R2, RZ, 0x2, R2 ;  /* 0x00000002ff027819 */ /* 0x000fca0000011602 */
[----:B------:R-:W-:Y:S01]  /*18b0*/  IMAD R2, R2, -0x7, R5 ;  /* 0xfffffff902027824 */ /* 0x000fe200078e0205 */
[----:B0-----:R-:W-:-:S05]  /*18c0*/  LEA R3, R4, R3, 0x18 ;  /* 0x0000000304037211 */ /* 0x001fca00078ec0ff */
[----:B------:R-:W-:-:S04]  /*18d0*/  IMAD R2, R2, 0x8, R3 ;  /* 0x0000000802027824 */ /* 0x000fc800078e0203 */
[----:B------:R-:W-:-:S05]  /*18e0*/  VIADD R3, R2, 0x38038 ;  /* 0x0003803802037836 */ /* 0x000fca0000000000 */
[----:B------:R-:W-:-:S04]  /*18f0*/  PRMT R3, R0, 0x654, R3 ;  /* 0x0000065400037816 */ /* 0x000fc80000000003 */
[----:B------:R0:W-:Y:S03]  /*1900*/  SYNCS.ARRIVE.TRANS64.RED.A1T0 RZ, [R3+URZ], RZ ;  /* 0x000000ff03ff79a7 */ /* 0x0001e6000810043f */
.L_x_26:
[----:B------:R-:W-:Y:S05]  /*1910*/  BSYNC B0 ;  /* 0x0000000000007941 */ /* 0x000fea0003800000 */
.L_x_25:
[----:B------:R-:W-:Y:S05]  /*1920*/  @P1 BRA `(.L_x_23) ;  /* 0x0000000000041947 */ /* 0x000fea0003800000 */
[----:B------:R-:W-:Y:S01]  /*1930*/  BPT.TRAP 0x1 ;  /* 0x000000040000795c */ /* 0x000fe20000300000 */
.L_x_23:
[----:B------:R-:W0:Y:S01]  /*1940*/  S2R R0, SR_TID.X ;  /* 0x0000000000007919 */ /* 0x000e220000002100 */
[----:B------:R-:W-:Y:S01]  /*1950*/  ULDC.64 UR4, c[0x0][0x280] ;  /* 0x0000a00000047ab9 */ /* 0x000fe20000000a00 */
[----:B------:R-:W1:Y:S01]  /*1960*/  S2R R2, SR_CTAID.Y ;  /* 0x0000000000027919 */ /* 0x000e620000002600 */
[----:B------:R-:W4:Y:S01]  /*1970*/  S2R R13, SR_CTAID.X ;  /* 0x00000000000d7919 */ /* 0x000f220000002500 */
[----:B0-----:R-:W-:-:S04]  /*1980*/  SHF.R.S32.HI R3, RZ, 0x1f, R0 ;  /* 0x0000001fff037819 */ /* 0x001fc80000011400 */
[----:B------:R-:W-:-:S04]  /*1990*/  LEA.HI R3, R3, R0, RZ, 0x7 ;  /* 0x0000000003037211 */ /* 0x000fc800078f38ff */
[----:B------:R-:W-:Y:S01]  /*19a0*/  LOP3.LUT R3, R3, 0xffffff80, RZ, 0xc0, !PT ;  /* 0xffffff8003037812 */ /* 0x000fe200078ec0ff */
[----:B----4-:R-:W-:-:S04]  /*19b0*/  IMAD.SHL.U32 R4, R13, 0x80, RZ ;  /* 0x000000800d047824 */ /* 0x010fc800078e00ff */
[----:B------:R-:W-:Y:S02]  /*19c0*/  IMAD.IADD R5, R0, 0x1, -R3 ;  /* 0x0000000100057824 */ /* 0x000fe400078e0a03 */
[----:B-1----:R-:W-:-:S03]  /*19d0*/  IMAD.SHL.U32 R0, R2, 0x80, RZ ;  /* 0x0000008002007824 */ /* 0x002fc600078e00ff */
[----:B------:R-:W-:Y:S02]  /*19e0*/  SHF.R.S32.HI R6, RZ, 0x1f, R5 ;  /* 0x0000001fff067819 */ /* 0x000fe40000011405 */
[----:B------:R-:W-:Y:S02]  /*19f0*/  ISETP.GE.AND P0, PT, R0, UR5, PT ;  /* 0x0000000500007c0c */ /* 0x000fe4000bf06270 */
[----:B------:R-:W-:Y:S02]  /*1a00*/  LEA.HI R2, R6, R5, RZ, 0x2 ;  /* 0x0000000506027211 */ /* 0x000fe400078f10ff */
[----:B------:R-:W-:Y:S02]  /*1a10*/  ISETP.GE.OR P0, PT, R4, UR4, P0 ;  /* 0x0000000404007c0c */ /* 0x000fe40008706670 */
[--C-:B------:R-:W-:Y:S02]  /*1a20*/  SHF.R.S32.HI R10, RZ, 0x2, R2.reuse ;  /* 0x00000002ff0a7819 */ /* 0x100fe40000011402 */
[----:B------:R-:W-:-:S04]  /*1a30*/  SHF.R.S32.HI R3, RZ, 0x1f, R2 ;  /* 0x0000001fff037819 */ /* 0x000fc80000011402 */
[----:B------:R-:W-:-:S04]  /*1a40*/  LEA.HI R3, R3, R10, RZ, 0x3 ;  /* 0x0000000a03037211 */ /* 0x000fc800078f18ff */
[----:B------:R-:W-:Y:S01]  /*1a50*/  LOP3.LUT R3, R3, 0xfffffff8, RZ, 0xc0, !PT ;  /* 0xfffffff803037812 */ /* 0x000fe200078ec0ff */
[----:B------:R-:W-:Y:S06]  /*1a60*/  @P0 EXIT ;  /* 0x000000000000094d */ /* 0x000fec0003800000 */
[----:B------:R-:W0:Y:S01]  /*1a70*/  LDC.64 R16, c[0x0][0x658] ;  /* 0x00019600ff107b82 */ /* 0x000e220000000a00 */
[----:B------:R-:W-:Y:S01]  /*1a80*/  LOP3.LUT R2, R2, 0x7ffffffc, RZ, 0xc0, !PT ;  /* 0x7ffffffc02027812 */ /* 0x000fe200078ec0ff */
[----:B------:R-:W-:Y:S01]  /*1a90*/  IMAD.IADD R10, R10, 0x1, -R3 ;  /* 0x000000010a0a7824 */ /* 0x000fe200078e0a03 */
[----:B------:R-:W-:Y:S02]  /*1aa0*/  LEA.HI R3, R6, R5, RZ, 0x5 ;  /* 0x0000000506037211 */ /* 0x000fe400078f28ff */
[----:B---3-5:R-:W-:Y:S01]  /*1ab0*/  FSETP.NEU.AND P1, PT, R9, RZ, PT ;  /* 0x000000ff0900720b */ /* 0x028fe20003f2d000 */
[----:B------:R-:W-:Y:S01]  /*1ac0*/  IMAD.IADD R2, R5, 0x1, -R2 ;  /* 0x0000000105027824 */ /* 0x000fe200078e0a02 */
[----:B------:R-:W-:Y:S02]  /*1ad0*/  SHF.R.S32.HI R11, RZ, 0x1f, R10 ;  /* 0x0000001fff0b7819 */ /* 0x000fe4000001140a */
[----:B------:R-:W-:Y:S01]  /*1ae0*/  SHF.R.S32.HI R5, RZ, 0x5, R3 ;  /* 0x00000005ff057819 */ /* 0x000fe20000011403 */
[----:B------:R-:W-:-:S02]  /*1af0*/  IMAD.SHL.U32 R7, R2, 0x2, RZ ;  /* 0x0000000202077824 */ /* 0x000fc400078e00ff */
[----:B------:R-:W-:-:S03]  /*1b00*/  IMAD.WIDE R2, R13, 0x80, R10 ;  /* 0x000000800d027825 */ /* 0x000fc600078e020a */
[----:B------:R-:W-:Y:S01]  /*1b10*/  SHF.R.S32.HI R13, RZ, 0x1f, R7 ;  /* 0x0000001fff0d7819 */ /* 0x000fe20000011407 */
[C---:B------:R-:W-:Y:S01]  /*1b20*/  IMAD R11, R5.reuse, -0x10, -R4 ;  /* 0xfffffff0050b7824 */ /* 0x040fe200078e0a04 */
[----:B------:R-:W-:Y:S01]  /*1b30*/  IADD3 R4, P0, R0, R7, RZ ;  /* 0x0000000700047210 */ /* 0x000fe20007f1e0ff */
[----:B------:R-:W-:-:S03]  /*1b40*/  IMAD.WIDE R2, R5, 0x10, R2 ;  /* 0x0000001005027825 */ /* 0x000fc600078e0202 */
[----:B------:R-:W-:Y:S02]  /*1b50*/  LEA.HI.X.SX32 R5, R0, R13, 0x1, P0 ;  /* 0x0000000d00057211 */ /* 0x000fe400000f0eff */
[----:B------:R-:W-:Y:S01]  /*1b60*/  IADD3 R10, R11, UR4, -R10 ;  /* 0x000000040b0a7c10 */ /* 0x000fe2000fffe80a */
[-C--:B0-----:R-:W-:Y:S01]  /*1b70*/  IMAD R6, R3, R16.reuse, RZ ;  /* 0x0000001003067224 */ /* 0x081fe200078e02ff */
[----:B------:R-:W-:Y:S01]  /*1b80*/  IADD3 R0, -R7, UR5, -R0 ;  /* 0x0000000507007c10 */ /* 0x000fe2000fffe900 */
[----:B------:R-:W-:Y:S01]  /*1b90*/  IMAD.WIDE.U32 R14, R2, R16, R4 ;  /* 0x00000010020e7225 */ /* 0x000fe200078e0004 */
[----:B------:R-:W-:Y:S02]  /*1ba0*/  ISETP.GT.AND P2, PT, R10, RZ, PT ;  /* 0x000000ff0a00720c */ /* 0x000fe40003f44270 */
[--C-:B------:R-:W-:Y:S01]  /*1bb0*/  SHF.L.U64.HI R20, R16, 0x3, R17.reuse ;  /* 0x0000000310147819 */ /* 0x100fe20000010211 */
[----:B------:R-:W-:Y:S01]  /*1bc0*/  IMAD R19, R2, R17, R6 ;  /* 0x0000001102137224 */ /* 0x000fe200078e0206 */
[C---:B------:R-:W-:Y:S01]  /*1bd0*/  SHF.L.U64.HI R11, R16.reuse, 0x6, R17 ;  /* 0x00000006100b7819 */ /* 0x040fe20000010211 */
[----:B------:R-:W-:Y:S01]  /*1be0*/  IMAD.SHL.U32 R21, R16, 0x8, RZ ;  /* 0x0000000810157824 */ /* 0x000fe200078e00ff */
[----:B------:R-:W-:Y:S01]  /*1bf0*/  ISETP.GT.AND P0, PT, R0, RZ, P2 ;  /* 0x000000ff0000720c */ /* 0x000fe20001704270 */
[----:B------:R-:W-:-:S02]  /*1c00*/  IMAD.SHL.U32 R16, R16, 0x40, RZ ;  /* 0x0000004010107824 */ /* 0x000fc400078e00ff */
[----:B------:R-:W-:Y:S01]  /*1c10*/  IMAD.IADD R19, R15, 0x1, R19 ;  /* 0x000000010f137824 */ /* 0x000fe200078e0213 */
[----:B------:R-:W-:Y:S09]  /*1c20*/  @!P1 BRA `(.L_x_27) ;  /* 0x0000005000dc9947 */ /* 0x000ff20003800000 */
[----:B------:R-:W-:Y:S01]  /*1c30*/  ULDC.64 UR6, c[0x0][0x630] ;  /* 0x00018c0000067ab9 */ /* 0x000fe20000000a00 */
[----:B------:R-:W-:Y:S01]  /*1c40*/  ULDC.64 UR8, c[0x0][0x628] ;  /* 0x00018a0000087ab9 */ /* 0x000fe20000000a00 */
[----:B------:R-:W-:Y:S01]  /*1c50*/  IMAD R17, R3, UR6, RZ ;  /* 0x0000000603117c24 */ /* 0x000fe2000f8e02ff */
[----:B------:R-:W-:Y:S01]  /*1c60*/  ULDC.64 UR4, c[0x0][0x650] ;  /* 0x0001940000047ab9 */ /* 0x000fe20000000a00 */
[----:B------:R-:W-:-:S04]  /*1c70*/  IMAD.WIDE.U32 R6, R2, UR6, R4 ;  /* 0x0000000602067c25 */ /* 0x000fc8000f8e0004 */
[----:B------:R-:W-:Y:S01]  /*1c80*/  IMAD R17, R2, UR7, R17 ;  /* 0x0000000702117c24 */ /* 0x000fe2000f8e0211 */
[----:B------:R-:W-:-:S03]  /*1c90*/  LEA R12, P1, R6, UR8, 0x1 ;  /* 0x00000008060c7c11 */ /* 0x000fc6000f8208ff */
[----:B------:R-:W-:-:S05]  /*1ca0*/  IMAD.IADD R7, R7, 0x1, R17 ;  /* 0x0000000107077824 */ /* 0x000fca00078e0211 */
[----:B------:R-:W-:-:S05]  /*1cb0*/  LEA.HI.X R13, R6, UR9, R7, 0x1, P1 ;  /* 0x00000009060d7c11 */ /* 0x000fca00088f0c07 */
[----:B------:R-:W3:Y:S01]  /*1cc0*/  @P0 LDG.E.LTC128B.U16 R15, desc[UR12][R12.64] ;  /* 0x0000000c0c0f0981 */ /* 0x000ee2000c1e1520 */
[----:B------:R-:W-:Y:S01]  /*1cd0*/  ISETP.GT.AND P1, PT, R0, 0x1, P2 ;  /* 0x000000010000780c */ /* 0x000fe20001724270 */
[----:B------:R-:W-:Y:S01]  /*1ce0*/  BSSY B0, `(.L_x_28) ;  /* 0x000000b000007945 */ /* 0x000fe20003800000 */
[----:B---3--:R-:W-:-:S05]  /*1cf0*/  HADD2.F32 R6, -RZ, R15.H0_H0 ;  /* 0x2000000fff067230 */ /* 0x008fca0000004100 */
[----:B------:R-:W-:Y:S01]  /*1d00*/  FMUL R7, R6, R9 ;  /* 0x0000000906077220 */ /* 0x000fe20000400000 */
[----:B------:R-:W-:-:S03]  /*1d10*/  LEA R6, P3, R14, UR4, 0x1 ;  /* 0x000000040e067c11 */ /* 0x000fc6000f8608ff */
[----:B--2---:R-:W-:Y:S01]  /*1d20*/  FFMA R7, R88, R8, R7 ;  /* 0x0000000858077223 */ /* 0x004fe20000000007 */
[----:B------:R-:W-:-:S04]  /*1d30*/  PRMT R88, R15, 0x7610, R88 ;  /* 0x000076100f587816 */ /* 0x000fc80000000058 */
[----:B------:R-:W-:Y:S02]  /*1d40*/  F2FP.F16.F32.PACK_AB R18, RZ, R7 ;  /* 0x00000007ff12723e */ /* 0x000fe400000000ff */
[----:B------:R-:W-:-:S05]  /*1d50*/  LEA.HI.X R7, R14, UR5, R19, 0x1, P3 ;  /* 0x000000050e077c11 */ /* 0x000fca00098f0c13 */
[----:B------:R0:W-:Y:S01]  /*1d60*/  @P0 STG.E.U16 desc[UR12][R6.64], R18 ;  /* 0x0000001206000986 */ /* 0x0001e2000c10150c */
[----:B------:R-:W-:Y:S05]  /*1d70*/  @!P1 BRA `(.L_x_29) ;  /* 0x0000000000049947 */ /* 0x000fea0003800000 */
[----:B------:R1:W5:Y:S02]  /*1d80*/  LDG.E.LTC128B.U16 R88, desc[UR12][R12.64+0x2] ;  /* 0x0000020c0c587981 */ /* 0x000364000c1e1520 */
.L_x_29:
[----:B------:R-:W-:Y:S05]  /*1d90*/  BSYNC B0 ;  /* 0x0000000000007941 */ /* 0x000fea0003800000 */
.L_x_28:
[----:B------:R-:W-:Y:S01]  /*1da0*/  USHF.L.U32 UR4, UR6, 0x3, URZ ;  /* 0x0000000306047899 */ /* 0x000fe2000800063f */
[----:B0----5:R-:W-:Y:S01]  /*1db0*/  HADD2.F32 R18, -RZ, R88.H0_H0 ;  /* 0x20000058ff127230 */ /* 0x021fe20000004100 */
[----:B------:R-:W-:Y:S01]  /*1dc0*/  USHF.L.U64.HI UR5, UR6, 0x3, UR7 ;  /* 0x0000000306057899 */ /* 0x000fe20008010207 */
[----:B------:R-:W-:-:S03]  /*1dd0*/  ISETP.GT.AND P0, PT, R10, 0x8, PT ;  /* 0x000000080a00780c */ /* 0x000fc60003f04270 */
[----:B------:R-:W-:Y:S02]  /*1de0*/  IMAD.U32 R14, RZ, RZ, UR4 ;  /* 0x00000004ff0e7e24 */ /* 0x000fe4000f8e00ff */
[----:B------:R-:W-:Y:S01]  /*1df0*/  FMUL R22, R18, R9 ;  /* 0x0000000912167220 */ /* 0x000fe20000400000 */
[----:B------:R-:W-:Y:S01]  /*1e00*/  IMAD.U32 R15, RZ, RZ, UR5 ;  /* 0x00000005ff0f7e24 */ /* 0x000fe2000f8e00ff */
[----:B------:R-:W-:Y:S02]  /*1e10*/  ISETP.GT.AND P3, PT, R0, RZ, P0 ;  /* 0x000000ff0000720c */ /* 0x000fe40000764270 */
[----:B------:R-:W-:Y:S01]  /*1e20*/  FFMA R22, R89, R8, R22 ;  /* 0x0000000859167223 */ /* 0x000fe20000000016 */
[----:B------:R-:W-:-:S04]  /*1e30*/  IMAD.WIDE.U32 R18, R2, UR6, R14 ;  /* 0x0000000602127c25 */ /* 0x000fc8000f8e000e */
[----:B------:R-:W-:Y:S02]  /*1e40*/  F2FP.F16.F32.PACK_AB R89, RZ, R22 ;  /* 0x00000016ff59723e */ /* 0x000fe400000000ff */
[----:B------:R-:W-:-:S03]  /*1e50*/  IADD3 R23, P4, R4, R18, RZ ;  /* 0x0000001204177210 */ /* 0x000fc60007f9e0ff */
[----:B------:R0:W-:Y:S01]  /*1e60*/  @P1 STG.E.U16 desc[UR12][R6.64+0x2], R89 ;  /* 0x0000025906001986 */ /* 0x0001e2000c10150c */
[----:B------:R-:W-:Y:S02]  /*1e70*/  IADD3.X R22, R5, R17, R19, P4, !PT ;  /* 0x0000001105167210 */ /* 0x000fe400027fe413 */
[----:B------:R-:W-:-:S04]  /*1e80*/  LEA R18, P4, R23, UR8, 0x1 ;  /* 0x0000000817127c11 */ /* 0x000fc8000f8808ff */
[----:B------:R-:W-:-:S05]  /*1e90*/  LEA.HI.X R19, R23, UR9, R22, 0x1, P4 ;  /* 0x0000000917137c11 */ /* 0x000fca000a0f0c16 */
[----:B------:R-:W2:Y:S01]  /*1ea0*/  @P3 LDG.E.LTC128B.U16 R88, desc[UR12][R18.64] ;  /* 0x0000000c12583981 */ /* 0x000ea2000c1e1520 */
[C---:B------:R-:W-:Y:S01]  /*1eb0*/  IMAD.SHL.U32 R17, R21.reuse, 0x2, RZ ;  /* 0x0000000215117824 */ /* 0x040fe200078e00ff */
[----:B------:R-:W-:Y:S01]  /*1ec0*/  SHF.L.U64.HI R21, R21, 0x1, R20 ;  /* 0x0000000115157819 */ /* 0x000fe20000010214 */
[----:B------:R-:W-:Y:S01]  /*1ed0*/  BSSY B0, `(.L_x_30) ;  /* 0x000000b000007945 */ /* 0x000fe20003800000 */
[----:B------:R-:W-:Y:S01]  /*1ee0*/  ISETP.GT.AND P1, PT, R0, 0x1, P0 ;  /* 0x000000010000780c */ /* 0x000fe20000724270 */
[----:B--2---:R-:W-:-:S05]  /*1ef0*/  HADD2.F32 R22, -RZ, R88.H0_H0 ;  /* 0x20000058ff167230 */ /* 0x004fca0000004100 */
[----:B------:R-:W-:Y:S01]  /*1f00*/  FMUL R23, R22, R9 ;  /* 0x0000000916177220 */ /* 0x000fe20000400000 */
[----:B------:R-:W-:-:S03]  /*1f10*/  IADD3 R22, P4, R17, R6, RZ ;  /* 0x0000000611167210 */ /* 0x000fc60007f9e0ff */
[----:B------:R-:W-:-:S05]  /*1f20*/  FFMA R23, R90, R8, R23 ;  /* 0x000000085a177223 */ /* 0x000fca0000000017 */
[----:B------:R-:W-:Y:S01]  /*1f30*/  F2FP.F16.F32.PACK_AB R20, RZ, R23 ;  /* 0x00000017ff14723e */ /* 0x000fe200000000ff */
[----:B------:R-:W-:-:S05]  /*1f40*/  IMAD.X R23, R21, 0x1, R7, P4 ;  /* 0x0000000115177824 */ /* 0x000fca00020e0607 */
[----:B------:R0:W-:Y:S01]  /*1f50*/  @P3 STG.E.U16 desc[UR12][R22.64], R20 ;  /* 0x0000001416003986 */ /* 0x0001e2000c10150c */
[----:B------:R-:W-:Y:S05]  /*1f60*/  @!P1 BRA `(.L_x_31) ;  /* 0x0000000000049947 */ /* 0x000fea0003800000 */
[----:B------:R2:W5:Y:S02]  /*1f70*/  LDG.E.LTC128B.U16 R88, desc[UR12][R18.64+0x2] ;  /* 0x0000020c12587981 */ /* 0x000564000c1e1520 */
.L_x_31:
[----:B------:R-:W-:Y:S05]  /*1f80*/  BSYNC B0 ;  /* 0x0000000000007941 */ /* 0x000fea0003800000 */
.L_x_30:
[----:B0----5:R-:W-:Y:S01]  /*1f90*/  HADD2.F32 R20, -RZ, R88.H0_H0 ;  /* 0x20000058ff147230 */ /* 0x021fe20000004100 */
[----:B------:R-:W-:Y:S01]  /*1fa0*/  ISETP.GT.AND P3, PT, R0, 0x8, P2 ;  /* 0x000000080000780c */ /* 0x000fe20001764270 */
[----:B------:R-:W-:Y:S03]  /*1fb0*/  BSSY B0, `(.L_x_32) ;  /* 0x0000007000007945 */ /* 0x000fe60003800000 */
[----:B------:R-:W-:-:S04]  /*1fc0*/  FMUL R20, R20, R9 ;  /* 0x0000000914147220 */ /* 0x000fc80000400000 */
[----:B------:R-:W-:-:S05]  /*1fd0*/  FFMA R20, R91, R8, R20 ;  /* 0x000000085b147223 */ /* 0x000fca0000000014 */
[----:B------:R-:W-:-:S05]  /*1fe0*/  F2FP.F16.F32.PACK_AB R20, RZ, R20 ;  /* 0x00000014ff14723e */ /* 0x000fca00000000ff */
[----:B------:R0:W-:Y:S01]  /*1ff0*/  @P1 STG.E.U16 desc[UR12][R22.64+0x2], R20 ;  /* 0x0000021416001986 */ /* 0x0001e2000c10150c */
[----:B------:R-:W-:Y:S05]  /*2000*/  @!P3 BRA `(.L_x_33) ;  /* 0x000000000004b947 */ /* 0x000fea0003800000 */
[----:B------:R3:W5:Y:S02]  /*2010*/  LDG.E.LTC128B.U16 R88, desc[UR12][R12.64+0x10] ;  /* 0x0000100c0c587981 */ /* 0x000764000c1e1520 */
.L_x_33:
[----:B------:R-:W-:Y:S05]  /*2020*/  BSYNC B0 ;  /* 0x0000000000007941 */ /* 0x000fea0003800000 */
.L_x_32:
        /* <DEDUP_REMOVED lines=9> */
.L_x_35:
[----:B------:R-:W-:Y:S05]  /*20c0*/  BSYNC B0 ;  /* 0x0000000000007941 */ /* 0x000fea0003800000 */
.L_x_34:
[----:B-----5:R-:W-:Y:S01]  /*20d0*/  HADD2.F32 R20, -RZ, R88.H0_H0 ;  /* 0x20000058ff147230 */ /* 0x020fe20000004100 */
        /* <DEDUP_REMOVED lines=8> */
.L_x_37:
[----:B------:R-:W-:Y:S05]  /*2160*/  BSYNC B0 ;  /* 0x0000000000007941 */ /* 0x000fea0003800000 */
.L_x_36:
        /* <DEDUP_REMOVED lines=9> */
.L_x_39:
[----:B------:R-:W-:Y:S05]  /*2200*/  BSYNC B0 ;  /* 0x0000000000007941 */ /* 0x000fea0003800000 */
.L_x_38:
        /* <DEDUP_REMOVED lines=9> */
.L_x_41:
[----:B------:R-:W-:Y:S05]  /*22a0*/  BSYNC B0 ;  /* 0x0000000000007941 */ /* 0x000fea0003800000 */
.L_x_40:
        /* <DEDUP_REMOVED lines=9> */
.L_x_43:
[----:B------:R-:W-:Y:S05]  /*2340*/  BSYNC B0 ;  /* 0x0000000000007941 */ /* 0x000fea0003800000 */
.L_x_42:
        /* <DEDUP_REMOVED lines=9> */
.L_x_45:
[----:B------:R-:W-:Y:S05]  /*23e0*/  BSYNC B0 ;  /* 0x0000000000007941 */ /* 0x000fea0003800000 */
.L_x_44:
        /* <DEDUP_REMOVED lines=9> */
.L_x_47:
[----:B------:R-:W-:Y:S05]  /*2480*/  BSYNC B0 ;  /* 0x0000000000007941 */ /* 0x000fea0003800000 */
.L_x_46:
        /* <DEDUP_REMOVED lines=9> */
.L_x_49:
[----:B------:R-:W-:Y:S05]  /*2520*/  BSYNC B0 ;  /* 0x0000000000007941 */ /* 0x000fea0003800000 */
.L_x_48:
        /* <DEDUP_REMOVED lines=9> */
.L_x_51:
[----:B------:R-:W-:Y:S05]  /*25c0*/  BSYNC B0 ;  /* 0x0000000000007941 */ /* 0x000fea0003800000 */
.L_x_50:
        /* <DEDUP_REMOVED lines=9> */
.L_x_53:
[----:B------:R-:W-:Y:S05]  /*2660*/  BSYNC B0 ;  /* 0x0000000000007941 */ /* 0x000fea0003800000 */
.L_x_52:
        /* <DEDUP_REMOVED lines=9> */
.L_x_55:
[----:B------:R-:W-:Y:S05]  /*2700*/  BSYNC B0 ;  /* 0x0000000000007941 */ /* 0x000fea0003800000 */
.L_x_54:
        /* <DEDUP_REMOVED lines=9> */
.L_x_57:
[----:B------:R-:W-:Y:S05]  /*27a0*/  BSYNC B0 ;  /* 0x0000000000007941 */ /* 0x000fea0003800000 */
.L_x_56:
        /* <DEDUP_REMOVED lines=9> */
.L_x_59:
[----:B------:R-:W-:Y:S05]  /*2840*/  BSYNC B0 ;  /* 0x0000000000007941 */ /* 0x000fea0003800000 */
.L_x_58:
        /* <DEDUP_REMOVED lines=9> */
.L_x_61:
[----:B------:R-:W-:Y:S05]  /*28e0*/  BSYNC B0 ;  /* 0x0000000000007941 */ /* 0x000fea0003800000 */
.L_x_60:
        /* <DEDUP_REMOVED lines=9> */
.L_x_63:
[----:B------:R-:W-:Y:S05]  /*2980*/  BSYNC B0 ;  /* 0x0000000000007941 */ /* 0x000fea0003800000 */
.L_x_62:
        /* <DEDUP_REMOVED lines=9> */
.L_x_65:
[----:B------:R-:W-:Y:S05]  /*2a20*/  BSYNC B0 ;  /* 0x0000000000007941 */ /* 0x000fea0003800000 */
.L_x_64:
        /* <DEDUP_REMOVED lines=9> */
.L_x_67:
[----:B------:R-:W-:Y:S05]  /*2ac0*/  BSYNC B0 ;  /* 0x0000000000007941 */ /* 0x000fea0003800000 */
.L_x_66:
        /* <DEDUP_REMOVED lines=9> */
.L_x_69:
[----:B------:R-:W-:Y:S05]  /*2b60*/  BSYNC B0 ;  /* 0x0000000000007941 */ /* 0x000fea0003800000 */
.L_x_68:
        /* <DEDUP_REMOVED lines=9> */
.L_x_71:
[----:B------:R-:W-:Y:S05]  /*2c00*/  BSYNC B0 ;  /* 0x0000000000007941 */ /* 0x000fea0003800000 */
.L_x_70:
        /* <DEDUP_REMOVED lines=9> */
.L_x_73:
[----:B------:R-:W-:Y:S05]  /*2ca0*/  BSYNC B0 ;  /* 0x0000000000007941 */ /* 0x000fea0003800000 */
.L_x_72:
        /* <DEDUP_REMOVED lines=9> */
.L_x_75:
[----:B------:R-:W-:Y:S05]  /*2d40*/  BSYNC B0 ;  /* 0x0000000000007941 */ /* 0x000fea0003800000 */
.L_x_74:
        /* <DEDUP_REMOVED lines=9> */
.L_x_77:
[----:B------:R-:W-:Y:S05]  /*2de0*/  BSYNC B0 ;  /* 0x0000000000007941 */ /* 0x000fea0003800000 */
.L_x_76:
        /* <DEDUP_REMOVED lines=9> */
.L_x_79:
[----:B------:R-:W-:Y:S05]  /*2e80*/  BSYNC B0 ;  /* 0x0000000000007941 */ /* 0x000fea0003800000 */
.L_x_78:
        /* <DEDUP_REMOVED lines=9> */
.L_x_81:
[----:B------:R-:W-:Y:S05]  /*2f20*/  BSYNC B0 ;  /* 0x0000000000007941 */ /* 0x000fea0003800000 */
.L_x_80:
        /* <DEDUP_REMOVED lines=9> */
.L_x_83:
[----:B------:R-:W-:Y:S05]  /*2fc0*/  BSYNC B0 ;  /* 0x0000000000007941 */ /* 0x000fea0003800000 */
.L_x_82:
        /* <DEDUP_REMOVED lines=9> */
.L_x_85:
[----:B------:R-:W-:Y:S05]  /*3060*/  BSYNC B0 ;  /* 0x0000000000007941 */ /* 0x000fea0003800000 */
.L_x_84:
        /* <DEDUP_REMOVED lines=9> */
.L_x_87:
[----:B------:R-:W-:Y:S05]  /*3100*/  BSYNC B0 ;  /* 0x0000000000007941 */ /* 0x000fea0003800000 */
.L_x_86:
        /* <DEDUP_REMOVED lines=9> */
.L_x_89:
[----:B------:R-:W-:Y:S05]  /*31a0*/  BSYNC B0 ;  /* 0x0000000000007941 */ /* 0x000fea0003800000 */
.L_x_88:
        /* <DEDUP_REMOVED lines=9> */
.L_x_91:
[----:B------:R-:W-:Y:S05]  /*3240*/  BSYNC B0 ;  /* 0x0000000000007941 */ /* 0x000fea0003800000 */
.L_x_90:
        /* <DEDUP_REMOVED lines=9> */
.L_x_93:
[----:B------:R-:W-:Y:S05]  /*32e0*/  BSYNC B0 ;  /* 0x0000000000007941 */ /* 0x000fea0003800000 */
.L_x_92:
        /* <DEDUP_REMOVED lines=9> */
.L_x_95:
[----:B------:R-:W-:Y:S05]  /*3380*/  BSYNC B0 ;  /* 0x0000000000007941 */ /* 0x000fea0003800000 */
.L_x_94:
        /* <DEDUP_REMOVED lines=9> */
.L_x_97:
[----:B------:R-:W-:Y:S05]  /*3420*/  BSYNC B0 ;  /* 0x0000000000007941 */ /* 0x000fea0003800000 */
.L_x_96:
        /* <DEDUP_REMOVED lines=9> */
.L_x_99:
[----:B------:R-:W-:Y:S05]  /*34c0*/  BSYNC B0 ;  /* 0x0000000000007941 */ /* 0x000fea0003800000 */
.L_x_98:
        /* <DEDUP_REMOVED lines=9> */
.L_x_101:
[----:B------:R-:W-:Y:S05]  /*3560*/  BSYNC B0 ;  /* 0x0000000000007941 */ /* 0x000fea0003800000 */
.L_x_100:
        /* <DEDUP_REMOVED lines=9> */
.L_x_103:
[----:B------:R-:W-:Y:S05]  /*3600*/  BSYNC B0 ;  /* 0x0000000000007941 */ /* 0x000fea0003800000 */
.L_x_102:
        /* <DEDUP_REMOVED lines=9> */
.L_x_105:
[----:B------:R-:W-:Y:S05]  /*36a0*/  BSYNC B0 ;  /* 0x0000000000007941 */ /* 0x000fea0003800000 */
.L_x_104:
        /* <DEDUP_REMOVED lines=9> */
.L_x_107:
[----:B------:R-:W-:Y:S05]  /*3740*/  BSYNC B0 ;  /* 0x0000000000007941 */ /* 0x000fea0003800000 */
.L_x_106:
        /* <DEDUP_REMOVED lines=9> */
.L_x_109:
[----:B------:R-:W-:Y:S05]  /*37e0*/  BSYNC B0 ;  /* 0x0000000000007941 */ /* 0x000fea0003800000 */
.L_x_108:
        /* <DEDUP_REMOVED lines=9> */
.L_x_111:
[----:B------:R-:W-:Y:S05]  /*3880*/  BSYNC B0 ;  /* 0x0000000000007941 */ /* 0x000fea0003800000 */
.L_x_110:
        /* <DEDUP_REMOVED lines=9> */
.L_x_113:
[----:B------:R-:W-:Y:S05]  /*3920*/  BSYNC B0 ;  /* 0x0000000000007941 */ /* 0x000fea0003800000 */
.L_x_112:
        /* <DEDUP_REMOVED lines=9> */
.L_x_115:
[----:B------:R-:W-:Y:S05]  /*39c0*/  BSYNC B0 ;  /* 0x0000000000007941 */ /* 0x000fea0003800000 */
.L_x_114:
        /* <DEDUP_REMOVED lines=9> */
.L_x_117:
[----:B------:R-:W-:Y:S05]  /*3a60*/  BSYNC B0 ;  /* 0x0000000000007941 */ /* 0x000fea0003800000 */
.L_x_116:
        /* <DEDUP_REMOVED lines=9> */
.L_x_119:
[----:B------:R-:W-:Y:S05]  /*3b00*/  BSYNC B0 ;  /* 0x0000000000007941 */ /* 0x000fea0003800000 */
.L_x_118:
        /* <DEDUP_REMOVED lines=9> */
.L_x_121:
[----:B------:R-:W-:Y:S05]  /*3ba0*/  BSYNC B0 ;  /* 0x0000000000007941 */ /* 0x000fea0003800000 */
.L_x_120:
        /* <DEDUP_REMOVED lines=9> */
.L_x_123:
[----:B------:R-:W-:Y:S05]  /*3c40*/  BSYNC B0 ;  /* 0x0000000000007941 */ /* 0x000fea0003800000 */
.L_x_122:
        /* <DEDUP_REMOVED lines=9> */
.L_x_125:
[----:B------:R-:W-:Y:S05]  /*3ce0*/  BSYNC B0 ;  /* 0x0000000000007941 */ /* 0x000fea0003800000 */
.L_x_124:
        /* <DEDUP_REMOVED lines=9> */
.L_x_127:
[----:B------:R-:W-:Y:S05]  /*3d80*/  BSYNC B0 ;  /* 0x0000000000007941 */ /* 0x000fea0003800000 */
.L_x_126:
        /* <DEDUP_REMOVED lines=9> */
.L_x_129:
[----:B------:R-:W-:Y:S05]  /*3e20*/  BSYNC B0 ;  /* 0x0000000000007941 */ /* 0x000fea0003800000 */
.L_x_128:
        /* <DEDUP_REMOVED lines=9> */
.L_x_131:
[----:B------:R-:W-:Y:S05]  /*3ec0*/  BSYNC B0 ;  /* 0x0000000000007941 */ /* 0x000fea0003800000 */
.L_x_130:
        /* <DEDUP_REMOVED lines=9> */
.L_x_133:
[----:B------:R-:W-:Y:S05]  /*3f60*/  BSYNC B0 ;  /* 0x0000000000007941 */ /* 0x000fea0003800000 */
.L_x_132:
        /* <DEDUP_REMOVED lines=9> */
.L_x_135:
[----:B------:R-:W-:Y:S05]  /*4000*/  BSYNC B0 ;  /* 0x0000000000007941 */ /* 0x000fea0003800000 */
.L_x_134:
        /* <DEDUP_REMOVED lines=9> */
.L_x_137:
[----:B------:R-:W-:Y:S05]  /*40a0*/  BSYNC B0 ;  /* 0x0000000000007941 */ /* 0x000fea0003800000 */
.L_x_136:
        /* <DEDUP_REMOVED lines=9> */
.L_x_139:
[----:B------:R-:W-:Y:S05]  /*4140*/  BSYNC B0 ;  /* 0x0000000000007941 */ /* 0x000fea0003800000 */
.L_x_138:
        /* <DEDUP_REMOVED lines=9> */
.L_x_141:
[----:B------:R-:W-:Y:S05]  /*41e0*/  BSYNC B0 ;  /* 0x0000000000007941 */ /* 0x000fea0003800000 */
.L_x_140:
        /* <DEDUP_REMOVED lines=9> */
.L_x_143:
[----:B------:R-:W-:Y:S05]  /*4280*/  BSYNC B0 ;  /* 0x0000000000007941 */ /* 0x000fea0003800000 */
.L_x_142:
        /* <DEDUP_REMOVED lines=9> */
.L_x_145:
[----:B------:R-:W-:Y:S05]  /*4320*/  BSYNC B0 ;  /* 0x0000000000007941 */ /* 0x000fea0003800000 */
.L_x_144:
        /* <DEDUP_REMOVED lines=9> */
.L_x_147:
[----:B------:R-:W-:Y:S05]  /*43c0*/  BSYNC B0 ;  /* 0x0000000000007941 */ /* 0x000fea0003800000 */
.L_x_146:
[----:B01-345:R-:W-:Y:S01]  /*43d0*/  HADD2.F32 R12, -RZ, R88.H0_H0 ;  /* 0x20000058ff0c7230 */ /* 0x03bfe20000004100 */
        /* <DEDUP_REMOVED lines=8> */
.L_x_149:
[----:B------:R-:W-:Y:S05]  /*4460*/  BSYNC B0 ;  /* 0x0000000000007941 */ /* 0x000fea0003800000 */
.L_x_148:
[----:B0----5:R-:W-:Y:S01]  /*4470*/  HADD2.F32 R12, -RZ, R88.H0_H0 ;  /* 0x20000058ff0c7230 */ /* 0x021fe20000004100 */
[----:B------:R-:W-:Y:S01]  /*4480*/  ISETP.GT.AND P1, PT, R0, 0x79, P0 ;  /* 0x000000790000780c */ /* 0x000fe20000724270 */
[----:B------:R-:W-:Y:S01]  /*4490*/  BSSY B0, `(.L_x_150) ;  /* 0x000000b000007945 */ /* 0x000fe20003800000 */
[----:B------:R-:W-:Y:S02]  /*44a0*/  IADD3 R91, P0, R2, 0x40, RZ ;  /* 0x00000040025b7810 */ /* 0x000fe40007f1e0ff */
[----:B------:R-:W-:Y:S01]  /*44b0*/  FMUL R13, R12, R9 ;  /* 0x000000090c0d7220 */ /* 0x000fe20000400000 */
[----:B------:R-:W-:-:S03]  /*44c0*/  @P3 IMAD.MOV.U32 R12, RZ, RZ, R22 ;  /* 0x000000ffff0c3224 */ /* 0x000fc600078e0016 */
[----:B------:R-:W-:-:S05]  /*44d0*/  FFMA R13, R150, R8, R13 ;  /* 0x00000008960d7223 */ /* 0x000fca000000000d */
[----:B------:R-:W-:-:S04]  /*44e0*/  F2FP.F16.F32.PACK_AB R13, RZ, R13 ;  /* 0x0000000dff0d723e */ /* 0x000fc800000000ff */
[----:B------:R-:W-:Y:S01]  /*44f0*/  PRMT R20, R13, 0x7610, R20 ;  /* 0x000076100d147816 */ /* 0x000fe20000000014 */
[----:B------:R-:W-:-:S05]  /*4500*/  @P3 IMAD.MOV.U32 R13, RZ, RZ, R23 ;  /* 0x000000ffff0d3224 */ /* 0x000fca00078e0017 */
[----:B------:R0:W-:Y:S01]  /*4510*/  @P3 STG.E.U16 desc[UR12][R12.64+0xf0], R20 ;  /* 0x0000f0140c003986 */ /* 0x0001e2000c10150c */
[----:B------:R-:W-:Y:S05]  /*4520*/  @!P1 BRA `(.L_x_151) ;  /* 0x0000000000049947 */ /* 0x000fea0003800000 */
[----:B------:R3:W5:Y:S02]  /*4530*/  LDG.E.LTC128B.U16 R88, desc[UR12][R18.64+0xf2] ;  /* 0x0000f20c12587981 */ /* 0x000764000c1e1520 */
.L_x_151:
[----:B------:R-:W-:Y:S05]  /*4540*/  BSYNC B0 ;  /* 0x0000000000007941 */ /* 0x000fea0003800000 */
.L_x_150:
[----:B-----5:R-:W-:Y:S02]  /*4550*/  HADD2.F32 R2, -RZ, R88.H0_H0 ;  /* 0x20000058ff027230 */ /* 0x020fe40000004100 */
[----:B------:R-:W-:Y:S01]  /*4560*/  IMAD.X R3, RZ, RZ, R3, P0 ;  /* 0x000000ffff037224 */ /* 0x000fe200000e0603 */
[----:B------:R-:W-:Y:S01]  /*4570*/  ISETP.GT.AND P0, PT, R10, 0x40, PT ;  /* 0x000000400a00780c */ /* 0x000fe20003f04270 */
[----:B0-----:R-:W-:-:S04]  /*4580*/  IMAD.WIDE.U32 R12, R91, UR6, R4 ;  /* 0x000000065b0c7c25 */ /* 0x001fc8000f8e0004 */
[----:B------:R-:W-:Y:S01]  /*4590*/  FMUL R2, R2, R9 ;  /* 0x0000000902027220 */ /* 0x000fe20000400000 */
[----:B------:R-:W-:Y:S01]  /*45a0*/  ISETP.GT.AND P3, PT, R0, RZ, P0 ;  /* 0x000000ff0000720c */ /* 0x000fe20000764270 */
[----:B-123--:R-:W-:Y:S02]  /*45b0*/  IMAD R18, R3, UR6, RZ ;  /* 0x0000000603127c24 */ /* 0x00efe4000f8e02ff */
[----:B------:R-:W-:Y:S02]  /*45c0*/  FFMA R2, R151, R8, R2 ;  /* 0x0000000897027223 */ /* 0x000fe40000000002 */
[----:B------:R-:W-:-:S03]  /*45d0*/  IMAD R93, R91, UR7, R18 ;  /* 0x000000075b5d7c24 */ /* 0x000fc6000f8e0212 */
[----:B------:R-:W-:Y:S01]  /*45e0*/  F2FP.F16.F32.PACK_AB R18, RZ, R2 ;  /* 0x00000002ff12723e */ /* 0x000fe200000000ff */
[----:B------:R-:W-:Y:S01]  /*45f0*/  IMAD.IADD R3, R13, 0x1, R93 ;  /* 0x000000010d037824 */ /* 0x000fe200078e025d */
[----:B------:R-:W-:-:S03]  /*4600*/  LEA R2, P2, R12, UR8, 0x1 ;  /* 0x000000080c027c11 */ /* 0x000fc6000f8408ff */
[----:B------:R0:W-:Y:S01]  /*4610*/  @P1 STG.E.U16 desc[UR12][R22.64+0xf2], R18 ;  /* 0x0000f21216001986 */ /* 0x0001e2000c10150c */
        /* <DEDUP_REMOVED lines=15> */
.L_x_153:
[----:B------:R-:W-:Y:S05]  /*4710*/  BSYNC B0 ;  /* 0x0000000000007941 */ /* 0x000fea0003800000 */
.L_x_152:
[----:B-----5:R-:W-:Y:S01]  /*4720*/  HADD2.F32 R16, -RZ, R88.H0_H0 ;  /* 0x20000058ff107230 */ /* 0x020fe20000004100 */
[----:B------:R-:W-:Y:S01]  /*4730*/  ISETP.GT.AND P1, PT, R10, 0x48, PT ;  /* 0x000000480a00780c */ /* 0x000fe20003f24270 */
[----:B------:R-:W-:Y:S01]  /*4740*/  IMAD.WIDE.U32 R14, R91, UR6, R14 ;  /* 0x000000065b0e7c25 */ /* 0x000fe2000f8e000e */
[----:B------:R-:W-:Y:S03]  /*4750*/  BSSY B0, `(.L_x_154) ;  /* 0x000000e000007945 */ /* 0x000fe60003800000 */
[----:B------:R-:W-:Y:S01]  /*4760*/  FMUL R16, R16, R9 ;  /* 0x0000000910107220 */ /* 0x000fe20000400000 */
[----:B------:R-:W-:Y:S01]  /*4770*/  @P2 IMAD.MOV.U32 R10, RZ, RZ, R12 ;  /* 0x000000ffff0a2224 */ /* 0x000fe200078e000c */
[----:B0-----:R-:W-:Y:S02]  /*4780*/  IADD3 R11, P3, R4, R14, RZ ;  /* 0x0000000e040b7210 */ /* 0x001fe40007f7e0ff */
[----:B------:R-:W-:-:S02]  /*4790*/  FFMA R16, R25, R8, R16 ;  /* 0x0000000819107223 */ /* 0x000fc40000000010 */
[----:B------:R-:W-:Y:S02]  /*47a0*/  IADD3.X R14, R5, R93, R15, P3, !PT ;  /* 0x0000005d050e7210 */ /* 0x000fe40001ffe40f */
[C---:B------:R-:W-:Y:S02]  /*47b0*/  LEA R4, P4, R11.reuse, UR8, 0x1 ;  /* 0x000000080b047c11 */ /* 0x040fe4000f8808ff */
[----:B------:R-:W-:Y:S02]  /*47c0*/  F2FP.F16.F32.PACK_AB R16, RZ, R16 ;  /* 0x00000010ff10723e */ /* 0x000fe400000000ff */
[----:B------:R-:W-:Y:S01]  /*47d0*/  LEA.HI.X R5, R11, UR9, R14, 0x1, P4 ;  /* 0x000000090b057c11 */ /* 0x000fe2000a0f0c0e */
[----:B------:R-:W-:Y:S01]  /*47e0*/  @P2 IMAD.MOV.U32 R11, RZ, RZ, R13 ;  /* 0x000000ffff0b2224 */ /* 0x000fe200078e000d */
[----:B------:R-:W-:-:S04]  /*47f0*/  ISETP.GT.AND P3, PT, R0, RZ, P1 ;  /* 0x000000ff0000720c */ /* 0x000fc80000f64270 */
[----:B------:R0:W-:Y:S09]  /*4800*/  @P2 STG.E.U16 desc[UR12][R10.64+0x2], R16 ;  /* 0x000002100a002986 */ /* 0x0001f2000c10150c */
[----:B------:R-:W-:Y:S05]  /*4810*/  @!P3 BRA `(.L_x_155) ;  /* 0x000000000004b947 */ /* 0x000fea0003800000 */
[----:B------:R2:W5:Y:S02]  /*4820*/  LDG.E.LTC128B.U16 R88, desc[UR12][R4.64] ;  /* 0x0000000c04587981 */ /* 0x000564000c1e1520 */
.L_x_155:
[----:B------:R-:W-:Y:S05]  /*4830*/  BSYNC B0 ;  /* 0x0000000000007941 */ /* 0x000fea0003800000 */
.L_x_154:
[----:B0----5:R-:W-:Y:S01]  /*4840*/  HADD2.F32 R10, -RZ, R88.H0_H0 ;  /* 0x20000058ff0a7230 */ /* 0x021fe20000004100 */
[----:B------:R-:W-:Y:S01]  /*4850*/  IADD3 R14, P4, R12, R17, RZ ;  /* 0x000000110c0e7210 */ /* 0x000fe20007f9e0ff */
[----:B------:R-:W-:Y:S01]  /*4860*/  BSSY B0, `(.L_x_156) ;  /* 0x0000009000007945 */ /* 0x000fe20003800000 */
[----:B------:R-:W-:Y:S02]  /*4870*/  ISETP.GT.AND P2, PT, R0, 0x1, P1 ;  /* 0x000000010000780c */ /* 0x000fe40000f44270 */
[----:B------:R-:W-:Y:S01]  /*4880*/  FMUL R11, R10, R9 ;  /* 0x000000090a0b7220 */ /* 0x000fe20000400000 */
[----:B------:R-:W-:-:S03]  /*4890*/  IMAD.X R15, R13, 0x1, R21, P4 ;  /* 0x000000010d0f7824 */ /* 0x000fc600020e0615 */
[----:B------:R-:W-:-:S05]  /*48a0*/  FFMA R11, R26, R8, R11 ;  /* 0x000000081a0b7223 */ /* 0x000fca000000000b */
[----:B------:R-:W-:-:S05]  /*48b0*/  F2FP.F16.F32.PACK_AB R11, RZ, R11 ;  /* 0x0000000bff0b723e */ /* 0x000fca00000000ff */
[----:B------:R0:W-:Y:S01]  /*48c0*/  @P3 STG.E.U16 desc[UR12][R14.64], R11 ;  /* 0x0000000b0e003986 */ /* 0x0001e2000c10150c */
[----:B------:R-:W-:Y:S05]  /*48d0*/  @!P2 BRA `(.L_x_157) ;  /* 0x000000000004a947 */ /* 0x000fea0003800000 */
[----:B------:R3:W5:Y:S02]  /*48e0*/  LDG.E.LTC128B.U16 R88, desc[UR12][R4.64+0x2] ;  /* 0x0000020c04587981 */ /* 0x000764000c1e1520 */
.L_x_157:
[----:B------:R-:W-:Y:S05]  /*48f0*/  BSYNC B0 ;  /* 0x0000000000007941 */ /* 0x000fea0003800000 */
.L_x_156:
[----:B-----5:R-:W-:Y:S01]  /*4900*/  HADD2.F32 R10, -RZ, R88.H0_H0 ;  /* 0x20000058ff0a7230 */ /* 0x020fe20000004100 */
[----:B------:R-:W-:Y:S01]  /*4910*/  ISETP.GT.AND P3, PT, R0, 0x8, P0 ;  /* 0x000000080000780c */ /* 0x000fe20000764270 */
[----:B0-----:R-:W-:Y:S01]  /*4920*/  @P2 IMAD.MOV.U32 R11, RZ, RZ, R15 ;  /* 0x000000ffff0b2224 */ /* 0x001fe200078e000f */
[----:B------:R-:W-:Y:S02]  /*4930*/  BSSY B0, `(.L_x_158) ;  /* 0x0000009000007945 */ /* 0x000fe40003800000 */
[----:B------:R-:W-:-:S04]  /*4940*/  FMUL R10, R10, R9 ;  /* 0x000000090a0a7220 */ /* 0x000fc80000400000 */
[----:B------:R-:W-:-:S05]  /*4950*/  FFMA R10, R27, R8, R10 ;  /* 0x000000081b0a7223 */ /* 0x000fca000000000a */
[----:B------:R-:W-:-:S04]  /*4960*/  F2FP.F16.F32.PACK_AB R10, RZ, R10 ;  /* 0x0000000aff0a723e */ /* 0x000fc800000000ff */
[----:B------:R-:W-:Y:S01]  /*4970*/  PRMT R16, R10, 0x7610, R16 ;  /* 0x000076100a107816 */ /* 0x000fe20000000010 */
[----:B------:R-:W-:-:S05]  /*4980*/  @P2 IMAD.MOV.U32 R10, RZ, RZ, R14 ;  /* 0x000000ffff0a2224 */ /* 0x000fca00078e000e */
[----:B------:R0:W-:Y:S01]  /*4990*/  @P2 STG.E.U16 desc[UR12][R10.64+0x2], R16 ;  /* 0x000002100a002986 */ /* 0x0001e2000c10150c */
[----:B------:R-:W-:Y:S05]  /*49a0*/  @!P3 BRA `(.L_x_159) ;  /* 0x000000000004b947 */ /* 0x000fea0003800000 */
[----:B------:R4:W5:Y:S02]  /*49b0*/  LDG.E.LTC128B.U16 R88, desc[UR12][R2.64+0x10] ;  /* 0x0000100c02587981 */ /* 0x000964000c1e1520 */
.L_x_159:
[----:B------:R-:W-:Y:S05]  /*49c0*/  BSYNC B0 ;  /* 0x0000000000007941 */ /* 0x000fea0003800000 */
.L_x_158:
[----:B0----5:R-:W-:Y:S01]  /*49d0*/  HADD2.F32 R10, -RZ, R88.H0_H0 ;  /* 0x20000058ff0a7230 */ /* 0x021fe20000004100 */
[----:B------:R-:W-:Y:S01]  /*49e0*/  ISETP.GT.AND P2, PT, R0, 0x9, P0 ;  /* 0x000000090000780c */ /* 0x000fe20000744270 */
[----:B------:R-:W-:Y:S03]  /*49f0*/  BSSY B0, `(.L_x_160) ;  /* 0x000000a000007945 */ /* 0x000fe60003800000 */
[----:B------:R-:W-:Y:S01]  /*4a00*/  FMUL R11, R10, R9 ;  /* 0x000000090a0b7220 */ /* 0x000fe20000400000 */
[----:B------:R-:W-:-:S03]  /*4a10*/  IMAD.MOV.U32 R10, RZ, RZ, R12 ;  /* 0x000000ffff0a7224 */ /* 0x000fc600078e000c */
[----:B------:R-:W-:-:S05]  /*4a20*/  FFMA R11, R28, R8, R11 ;  /* 0x000000081c0b7223 */ /* 0x000fca000000000b */
[----:B------:R-:W-:-:S04]  /*4a30*/  F2FP.F16.F32.PACK_AB R11, RZ, R11 ;  /* 0x0000000bff0b723e */ /* 0x000fc800000000ff */
[----:B------:R-:W-:Y:S01]  /*4a40*/  PRMT R16, R11, 0x7610, R16 ;  /* 0x000076100b107816 */ /* 0x000fe20000000010 */
[----:B------:R-:W-:-:S05]  /*4a50*/  IMAD.MOV.U32 R11, RZ, RZ, R13 ;  /* 0x000000ffff0b7224 */ /* 0x000fca00078e000d */
[----:B------:R0:W-:Y:S01]  /*4a60*/  @P3 STG.E.U16 desc[UR12][R10.64+0x10], R16 ;  /* 0x000010100a003986 */ /* 0x0001e2000c10150c */
[----:B------:R-:W-:Y:S05]  /*4a70*/  @!P2 BRA `(.L_x_161) ;  /* 0x000000000004a947 */ /* 0x000fea0003800000 */
[----:B------:R0:W5:Y:S02]  /*4a80*/  LDG.E.LTC128B.U16 R88, desc[UR12][R2.64+0x12] ;  /* 0x0000120c02587981 */ /* 0x000164000c1e1520 */
.L_x_161:
[----:B------:R-:W-:Y:S05]  /*4a90*/  BSYNC B0 ;  /* 0x0000000000007941 */ /* 0x000fea0003800000 */
.L_x_160:
        /* <DEDUP_REMOVED lines=9> */
.L_x_163:
[----:B------:R-:W-:Y:S05]  /*4b30*/  BSYNC B0 ;  /* 0x0000000000007941 */ /* 0x000fea0003800000 */
.L_x_162:
        /* <DEDUP_REMOVED lines=9> */
.L_x_165:
[----:B------:R-:W-:Y:S05]  /*4bd0*/  BSYNC B0 ;  /* 0x0000000000007941 */ /* 0x000fea0003800000 */
.L_x_164:
[----:B-----5:R-:W-:Y:S01]  /*4be0*/  HADD2.F32 R12, -RZ, R88.H0_H0 ;  /* 0x20000058ff0c7230 */ /* 0x020fe20000004100 */
[----:B------:R-:W-:Y:S01]  /*4bf0*/  IADD3 R6, P4, P5, R17, R6, R19 ;  /* 0x0000000611067210 */ /* 0x000fe20007d9e013 */
[----:B------:R-:W-:Y:S01]  /*4c00*/  BSSY B0, `(.L_x_166) ;  /* 0x0000009000007945 */ /* 0x000fe20003800000 */
[----:B------:R-:W-:Y:S02]  /*4c10*/  ISETP.GT.AND P3, PT, R0, 0x10, P0 ;  /* 0x000000100000780c */ /* 0x000fe40000764270 */
[----:B------:R-:W-:Y:S01]  /*4c20*/  FMUL R12, R12, R9 ;  /* 0x000000090c0c7220 */ /* 0x000fe20000400000 */
[----:B------:R-:W-:-:S03]  /*4c30*/  IADD3.X R7, R21, R7, R89, P4, P5 ;  /* 0x0000000715077210 */ /* 0x000fc600027ea459 */
[----:B------:R-:W-:-:S05]  /*4c40*/  FFMA R12, R31, R8, R12 ;  /* 0x000000081f0c7223 */ /* 0x000fca000000000c */
[----:B------:R-:W-:-:S05]  /*4c50*/  F2FP.F16.F32.PACK_AB R12, RZ, R12 ;  /* 0x0000000cff0c723e */ /* 0x000fca00000000ff */
[----:B------:R0:W-:Y:S01]  /*4c60*/  @P2 STG.E.U16 desc[UR12][R6.64+0x12], R12 ;  /* 0x0000120c06002986 */ /* 0x0001e2000c10150c */
[----:B------:R-:W-:Y:S05]  /*4c70*/  @!P3 BRA `(.L_x_167) ;  /* 0x000000000004b947 */ /* 0x000fea0003800000 */
[----:B------:R0:W5:Y:S02]  /*4c80*/  LDG.E.LTC128B.U16 R88, desc[UR12][R2.64+0x20] ;  /* 0x0000200c02587981 */ /* 0x000164000c1e1520 */
.L_x_167:
[----:B------:R-:W-:Y:S05]  /*4c90*/  BSYNC B0 ;  /* 0x0000000000007941 */ /* 0x000fea0003800000 */
.L_x_166:
        /* <DEDUP_REMOVED lines=9> */
.L_x_169:
[----:B------:R-:W-:Y:S05]  /*4d30*/  BSYNC B0 ;  /* 0x0000000000007941 */ /* 0x000fea0003800000 */
.L_x_168:
        /* <DEDUP_REMOVED lines=9> */
.L_x_171:
[----:B------:R-:W-:Y:S05]  /*4dd0*/  BSYNC B0 ;  /* 0x0000000000007941 */ /* 0x000fea0003800000 */
.L_x_170:
        /* <DEDUP_REMOVED lines=9> */
.L_x_173:
[----:B------:R-:W-:Y:S05]  /*4e70*/  BSYNC B0 ;  /* 0x0000000000007941 */ /* 0x000fea0003800000 */
.L_x_172:
        /* <DEDUP_REMOVED lines=9> */
.L_x_175:
[----:B------:R-:W-:Y:S05]  /*4f10*/  BSYNC B0 ;  /* 0x0000000000007941 */ /* 0x000fea0003800000 */
.L_x_174:
        /* <DEDUP_REMOVED lines=9> */
.L_x_177:
[----:B------:R-:W-:Y:S05]  /*4fb0*/  BSYNC B0 ;  /* 0x0000000000007941 */ /* 0x000fea0003800000 */
.L_x_176:
        /* <DEDUP_REMOVED lines=9> */
.L_x_179:
[----:B------:R-:W-:Y:S05]  /*5050*/  BSYNC B0 ;  /* 0x0000000000007941 */ /* 0x000fea0003800000 */
.L_x_178:
        /* <DEDUP_REMOVED lines=9> */
.L_x_181:
[----:B------:R-:W-:Y:S05]  /*50f0*/  BSYNC B0 ;  /* 0x0000000000007941 */ /* 0x000fea0003800000 */
.L_x_180:
        /* <DEDUP_REMOVED lines=9> */
.L_x_183:
[----:B------:R-:W-:Y:S05]  /*5190*/  BSYNC B0 ;  /* 0x0000000000007941 */ /* 0x000fea0003800000 */
.L_x_182:
        /* <DEDUP_REMOVED lines=9> */
.L_x_185:
[----:B------:R-:W-:Y:S05]  /*5230*/  BSYNC B0 ;  /* 0x0000000000007941 */ /* 0x000fea0003800000 */
.L_x_184:
        /* <DEDUP_REMOVED lines=9> */
.L_x_187:
[----:B------:R-:W-:Y:S05]  /*52d0*/  BSYNC B0 ;  /* 0x0000000000007941 */ /* 0x000fea0003800000 */
.L_x_186:
        /* <DEDUP_REMOVED lines=9> */
.L_x_189:
[----:B------:R-:W-:Y:S05]  /*5370*/  BSYNC B0 ;  /* 0x0000000000007941 */ /* 0x000fea0003800000 */
.L_x_188:
        /* <DEDUP_REMOVED lines=9> */
.L_x_191:
[----:B------:R-:W-:Y:S05]  /*5410*/  BSYNC B0 ;  /* 0x0000000000007941 */ /* 0x000fea0003800000 */
.L_x_190:
        /* <DEDUP_REMOVED lines=9> */
.L_x_193:
[----:B------:R-:W-:Y:S05]  /*54b0*/  BSYNC B0 ;  /* 0x0000000000007941 */ /* 0x000fea0003800000 */
.L_x_192:
        /* <DEDUP_REMOVED lines=9> */
.L_x_195:
[----:B------:R-:W-:Y:S05]  /*5550*/  BSYNC B0 ;  /* 0x0000000000007941 */ /* 0x000fea0003800000 */
.L_x_194:
        /* <DEDUP_REMOVED lines=9> */
.L_x_197:
[----:B------:R-:W-:Y:S05]  /*55f0*/  BSYNC B0 ;  /* 0x0000000000007941 */ /* 0x000fea0003800000 */
.L_x_196:
        /* <DEDUP_REMOVED lines=9> */
.L_x_199:
[----:B------:R-:W-:Y:S05]  /*5690*/  BSYNC B0 ;  /* 0x0000000000007941 */ /* 0x000fea0003800000 */
.L_x_198:
        /* <DEDUP_REMOVED lines=9> */
.L_x_201:
[----:B------:R-:W-:Y:S05]  /*5730*/  BSYNC B0 ;  /* 0x0000000000007941 */ /* 0x000fea0003800000 */
.L_x_200:
        /* <DEDUP_REMOVED lines=9> */
.L_x_203:
[----:B------:R-:W-:Y:S05]  /*57d0*/  BSYNC B0 ;  /* 0x0000000000007941 */ /* 0x000fea0003800000 */
.L_x_202:
        /* <DEDUP_REMOVED lines=9> */
.L_x_205:
[----:B------:R-:W-:Y:S05]  /*5870*/  BSYNC B0 ;  /* 0x0000000000007941 */ /* 0x000fea0003800000 */
.L_x_204:
        /* <DEDUP_REMOVED lines=9> */
.L_x_207:
[----:B------:R-:W-:Y:S05]  /*5910*/  BSYNC B0 ;  /* 0x0000000000007941 */ /* 0x000fea0003800000 */
.L_x_206:
        /* <DEDUP_REMOVED lines=9> */
.L_x_209:
[----:B------:R-:W-:Y:S05]  /*59b0*/  BSYNC B0 ;  /* 0x0000000000007941 */ /* 0x000fea0003800000 */
.L_x_208:
        /* <DEDUP_REMOVED lines=9> */
.L_x_211:
[----:B------:R-:W-:Y:S05]  /*5a50*/  BSYNC B0 ;  /* 0x0000000000007941 */ /* 0x000fea0003800000 */
.L_x_210:
        /* <DEDUP_REMOVED lines=9> */
.L_x_213:
[----:B------:R-:W-:Y:S05]  /*5af0*/  BSYNC B0 ;  /* 0x0000000000007941 */ /* 0x000fea0003800000 */
.L_x_212:
        /* <DEDUP_REMOVED lines=9> */
.L_x_215:
[----:B------:R-:W-:Y:S05]  /*5b90*/  BSYNC B0 ;  /* 0x0000000000007941 */ /* 0x000fea0003800000 */
.L_x_214:
        /* <DEDUP_REMOVED lines=9> */
.L_x_217:
[----:B------:R-:W-:Y:S05]  /*5c30*/  BSYNC B0 ;  /* 0x0000000000007941 */ /* 0x000fea0003800000 */
.L_x_216:
        /* <DEDUP_REMOVED lines=9> */
.L_x_219:
[----:B------:R-:W-:Y:S05]  /*5cd0*/  BSYNC B0 ;  /* 0x0000000000007941 */ /* 0x000fea0003800000 */
.L_x_218:
        /* <DEDUP_REMOVED lines=9> */
.L_x_221:
[----:B------:R-:W-:Y:S05]  /*5d70*/  BSYNC B0 ;  /* 0x0000000000007941 */ /* 0x000fea0003800000 */
.L_x_220:
        /* <DEDUP_REMOVED lines=9> */
.L_x_223:
[----:B------:R-:W-:Y:S05]  /*5e10*/  BSYNC B0 ;  /* 0x0000000000007941 */ /* 0x000fea0003800000 */
.L_x_222:
        /* <DEDUP_REMOVED lines=9> */
.L_x_225:
[----:B------:R-:W-:Y:S05]  /*5eb0*/  BSYNC B0 ;  /* 0x0000000000007941 */ /* 0x000fea0003800000 */
.L_x_224:
        /* <DEDUP_REMOVED lines=9> */
.L_x_227:
[----:B------:R-:W-:Y:S05]  /*5f50*/  BSYNC B0 ;  /* 0x0000000000007941 */ /* 0x000fea0003800000 */
.L_x_226:
        /* <DEDUP_REMOVED lines=9> */
.L_x_229:
[----:B------:R-:W-:Y:S05]  /*5ff0*/  BSYNC B0 ;  /* 0x0000000000007941 */ /* 0x000fea0003800000 */
.L_x_228:
        /* <DEDUP_REMOVED lines=9> */
.L_x_231:
[----:B------:R-:W-:Y:S05]  /*6090*/  BSYNC B0 ;  /* 0x0000000000007941 */ /* 0x000fea0003800000 */
.L_x_230:
        /* <DEDUP_REMOVED lines=9> */
.L_x_233:
[----:B------:R-:W-:Y:S05]  /*6130*/  BSYNC B0 ;  /* 0x0000000000007941 */ /* 0x000fea0003800000 */
.L_x_232:
        /* <DEDUP_REMOVED lines=9> */
.L_x_235:
[----:B------:R-:W-:Y:S05]  /*61d0*/  BSYNC B0 ;  /* 0x0000000000007941 */ /* 0x000fea0003800000 */
.L_x_234:
        /* <DEDUP_REMOVED lines=9> */
.L_x_237:
[----:B------:R-:W-:Y:S05]  /*6270*/  BSYNC B0 ;  /* 0x0000000000007941 */ /* 0x000fea0003800000 */
.L_x_236:
        /* <DEDUP_REMOVED lines=9> */
.L_x_239:
[----:B------:R-:W-:Y:S05]  /*6310*/  BSYNC B0 ;  /* 0x0000000000007941 */ /* 0x000fea0003800000 */
.L_x_238:
        /* <DEDUP_REMOVED lines=9> */
.L_x_241:
[----:B------:R-:W-:Y:S05]  /*63b0*/  BSYNC B0 ;  /* 0x0000000000007941 */ /* 0x000fea0003800000 */
.L_x_240:
        /* <DEDUP_REMOVED lines=9> */
.L_x_243:
[----:B------:R-:W-:Y:S05]  /*6450*/  BSYNC B0 ;  /* 0x0000000000007941 */ /* 0x000fea0003800000 */
.L_x_242:
        /* <DEDUP_REMOVED lines=9> */
.L_x_245:
[----:B------:R-:W-:Y:S05]  /*64f0*/  BSYNC B0 ;  /* 0x0000000000007941 */ /* 0x000fea0003800000 */
.L_x_244:
        /* <DEDUP_REMOVED lines=9> */
.L_x_247:
[----:B------:R-:W-:Y:S05]  /*6590*/  BSYNC B0 ;  /* 0x0000000000007941 */ /* 0x000fea0003800000 */
.L_x_246:
        /* <DEDUP_REMOVED lines=9> */
.L_x_249:
[----:B------:R-:W-:Y:S05]  /*6630*/  BSYNC B0 ;  /* 0x0000000000007941 */ /* 0x000fea0003800000 */
.L_x_248:
        /* <DEDUP_REMOVED lines=9> */
.L_x_251:
[----:B------:R-:W-:Y:S05]  /*66d0*/  BSYNC B0 ;  /* 0x0000000000007941 */ /* 0x000fea0003800000 */
.L_x_250:
        /* <DEDUP_REMOVED lines=9> */
.L_x_253:
[----:B------:R-:W-:Y:S05]  /*6770*/  BSYNC B0 ;  /* 0x0000000000007941 */ /* 0x000fea0003800000 */
.L_x_252:
        /* <DEDUP_REMOVED lines=9> */
.L_x_255:
[----:B------:R-:W-:Y:S05]  /*6810*/  BSYNC B0 ;  /* 0x0000000000007941 */ /* 0x000fea0003800000 */
.L_x_254:
        /* <DEDUP_REMOVED lines=9> */
.L_x_257:
[----:B------:R-:W-:Y:S05]  /*68b0*/  BSYNC B0 ;  /* 0x0000000000007941 */ /* 0x000fea0003800000 */
.L_x_256:
        /* <DEDUP_REMOVED lines=9> */
.L_x_259:
[----:B------:R-:W-:Y:S05]  /*6950*/  BSYNC B0 ;  /* 0x0000000000007941 */ /* 0x000fea0003800000 */
.L_x_258:
        /* <DEDUP_REMOVED lines=9> */
.L_x_261:
[----:B------:R-:W-:Y:S05]  /*69f0*/  BSYNC B0 ;  /* 0x0000000000007941 */ /* 0x000fea0003800000 */
.L_x_260:
        /* <DEDUP_REMOVED lines=9> */
.L_x_263:
[----:B------:R-:W-:Y:S05]  /*6a90*/  BSYNC B0 ;  /* 0x0000000000007941 */ /* 0x000fea0003800000 */
.L_x_262:
        /* <DEDUP_REMOVED lines=9> */
.L_x_265:
[----:B------:R-:W-:Y:S05]  /*6b30*/  BSYNC B0 ;  /* 0x0000000000007941 */ /* 0x000fea0003800000 */
.L_x_264:
        /* <DEDUP_REMOVED lines=9> */
.L_x_267:
[----:B------:R-:W-:Y:S05]  /*6bd0*/  BSYNC B0 ;  /* 0x0000000000007941 */ /* 0x000fea0003800000 */
.L_x_266:
        /* <DEDUP_REMOVED lines=9> */
.L_x_269:
[----:B------:R-:W-:Y:S05]  /*6c70*/  BSYNC B0 ;  /* 0x0000000000007941 */ /* 0x000fea0003800000 */
.L_x_268:
        /* <DEDUP_REMOVED lines=9> */
.L_x_271:
[----:B------:R-:W-:Y:S05]  /*6d10*/  BSYNC B0 ;  /* 0x0000000000007941 */ /* 0x000fea0003800000 */
.L_x_270:
        /* <DEDUP_REMOVED lines=9> */
.L_x_273:
[----:B------:R-:W-:Y:S05]  /*6db0*/  BSYNC B0 ;  /* 0x0000000000007941 */ /* 0x000fea0003800000 */
.L_x_272:
[----:B01--45:R-:W-:Y:S01]  /*6dc0*/  HADD2.F32 R2, -RZ, R88.H0_H0 ;  /* 0x20000058ff027230 */ /* 0x033fe20000004100 */
        /* <DEDUP_REMOVED lines=8> */
.L_x_275:
[----:B------:R-:W-:Y:S05]  /*6e50*/  BSYNC B0 ;  /* 0x0000000000007941 */ /* 0x000fea0003800000 */
.L_x_274:
[----:B0----5:R-:W-:Y:S01]  /*6e60*/  HADD2.F32 R2, -RZ, R88.H0_H0 ;  /* 0x20000058ff027230 */ /* 0x021fe20000004100 */
[----:B------:R-:W-:Y:S01]  /*6e70*/  ISETP.GT.AND P1, PT, R0, 0x79, P1 ;  /* 0x000000790000780c */ /* 0x000fe20000f24270 */
[----:B------:R-:W-:Y:S03]  /*6e80*/  BSSY B0, `(.L_x_276) ;  /* 0x000000a000007945 */ /* 0x000fe60003800000 */
        /* <DEDUP_REMOVED lines=9> */
.L_x_277:
[----:B------:R-:W-:Y:S05]  /*6f20*/  BSYNC B0 ;  /* 0x0000000000007941 */ /* 0x000fea0003800000 */
.L_x_276:
[----:B-----5:R-:W-:-:S05]  /*6f30*/  HADD2.F32 R88, -RZ, R88.H0_H0 ;  /* 0x20000058ff587230 */ /* 0x020fca0000004100 */
[----:B------:R-:W-:-:S04]  /*6f40*/  FMUL R88, R88, R9 ;  /* 0x0000000958587220 */ /* 0x000fc80000400000 */
[----:B------:R-:W-:Y:S01]  /*6f50*/  FFMA R88, R87, R8, R88 ;  /* 0x0000000857587223 */ /* 0x000fe20000000058 */
[----:B------:R-:W-:Y:S06]  /*6f60*/  @!P1 EXIT ;  /* 0x000000000000994d */ /* 0x000fec0003800000 */
[----:B------:R-:W-:-:S05]  /*6f70*/  F2FP.F16.F32.PACK_AB R88, RZ, R88 ;  /* 0x00000058ff58723e */ /* 0x000fca00000000ff */
[----:B------:R-:W-:Y:S01]  /*6f80*/  STG.E.U16 desc[UR12][R6.64+0xf2], R88 ;  /* 0x0000f25806007986 */ /* 0x000fe2000c10150c */
[----:B------:R-:W-:Y:S05]  /*6f90*/  EXIT ;  /* 0x000000000000794d */ /* 0x000fea0003800000 */
.L_x_27:
[----:B------:R-:W-:Y:S01]  /*6fa0*/  ULDC.64 UR4, c[0x0][0x650] ;  /* 0x0001940000047ab9 */ /* 0x000fe20000000a00 */
[-C--:B--2---:R-:W-:Y:S01]  /*6fb0*/  FMUL R88, R88, R8.reuse ;  /* 0x0000000858587220 */ /* 0x084fe20000400000 */
[----:B------:R-:W-:Y:S01]  /*6fc0*/  LEA R2, P1, R14, UR4, 0x1 ;  /* 0x000000040e027c11 */ /* 0x000fe2000f8208ff */
[----:B------:R-:W-:Y:S01]  /*6fd0*/  IMAD.SHL.U32 R9, R21, 0x2, RZ ;  /* 0x0000000215097824 */ /* 0x000fe200078e00ff */
[----:B------:R-:W-:Y:S01]  /*6fe0*/  ISETP.GT.AND P3, PT, R10, 0x8, PT ;  /* 0x000000080a00780c */ /* 0x000fe20003f64270 */
[-C--:B------:R-:W-:Y:S01]  /*6ff0*/  FMUL R89, R89, R8.reuse ;  /* 0x0000000859597220 */ /* 0x080fe20000400000 */
[----:B------:R-:W-:Y:S01]  /*7000*/  LEA.HI.X R3, R14, UR5, R19, 0x1, P1 ;  /* 0x000000050e037c11 */ /* 0x000fe200088f0c13 */
[----:B------:R-:W-:Y:S01]  /*7010*/  FMUL R90, R90, R8 ;  /* 0x000000085a5a7220 */ /* 0x000fe20000400000 */
[----:B------:R-:W-:Y:S01]  /*7020*/  F2FP.F16.F32.PACK_AB R88, RZ, R88 ;  /* 0x00000058ff58723e */ /* 0x000fe200000000ff */
[-C--:B------:R-:W-:Y:S01]  /*7030*/  FMUL R91, R91, R8.reuse ;  /* 0x000000085b5b7220 */ /* 0x080fe20000400000 */
[----:B------:R-:W-:Y:S01]  /*7040*/  ISETP.GT.AND P4, PT, R0, 0x1, P2 ;  /* 0x000000010000780c */ /* 0x000fe20001784270 */
[-C--:B------:R-:W-:Y:S01]  /*7050*/  FMUL R92, R92, R8.reuse ;  /* 0x000000085c5c7220 */ /* 0x080fe20000400000 */
[----:B------:R-:W-:Y:S01]  /*7060*/  ISETP.GT.AND P1, PT, R0, RZ, P3 ;  /* 0x000000ff0000720c */ /* 0x000fe20001f24270 */
[----:B------:R-:W-:Y:S01]  /*7070*/  @P0 STG.E.U16 desc[UR12][R2.64], R88 ;  /* 0x0000005802000986 */ /* 0x000fe2000c10150c */
[----:B------:R-:W-:Y:S01]  /*7080*/  SHF.L.U64.HI R7, R21, 0x1, R20 ;  /* 0x0000000115077819 */ /* 0x000fe20000010214 */
[----:B------:R-:W-:Y:S01]  /*7090*/  FMUL R93, R93, R8 ;  /* 0x000000085d5d7220 */ /* 0x000fe20000400000 */
[----:B------:R-:W-:Y:S01]  /*70a0*/  IADD3 R4, P0, R9, R2, RZ ;  /* 0x0000000209047210 */ /* 0x000fe20007f1e0ff */
[-C--:B------:R-:W-:Y:S01]  /*70b0*/  FMUL R94, R94, R8.reuse ;  /* 0x000000085e5e7220 */ /* 0x080fe20000400000 */
[----:B------:R-:W-:Y:S01]  /*70c0*/  F2FP.F16.F32.PACK_AB R89, RZ, R89 ;  /* 0x00000059ff59723e */ /* 0x000fe200000000ff */
[----:B------:R-:W-:Y:S01]  /*70d0*/  FMUL R95, R95, R8 ;  /* 0x000000085f5f7220 */ /* 0x000fe20000400000 */
[----:B------:R-:W-:Y:S01]  /*70e0*/  F2FP.F16.F32.PACK_AB R90, RZ, R90 ;  /* 0x0000005aff5a723e */ /* 0x000fe200000000ff */
[----:B------:R-:W-:Y:S01]  /*70f0*/  IMAD.X R5, R7, 0x1, R3, P0 ;  /* 0x0000000107057824 */ /* 0x000fe200000e0603 */
[C---:B------:R-:W-:Y:S01]  /*7100*/  ISETP.GT.AND P5, PT, R0.reuse, 0x8, P2 ;  /* 0x000000080000780c */ /* 0x040fe200017a4270 */
[----:B------:R-:W-:Y:S01]  /*7110*/  @P4 STG.E.U16 desc[UR12][R2.64+0x2], R89 ;  /* 0x0000025902004986 */ /* 0x000fe2000c10150c */
[----:B------:R-:W-:Y:S01]  /*7120*/  ISETP.GT.AND P4, PT, R0, 0x1, P3 ;  /* 0x000000010000780c */ /* 0x000fe20001f84270 */
[-C--:B------:R-:W-:Y:S01]  /*7130*/  FMUL R96, R96, R8.reuse ;  /* 0x0000000860607220 */ /* 0x080fe20000400000 */
[----:B------:R-:W-:Y:S01]  /*7140*/  F2FP.F16.F32.PACK_AB R91, RZ, R91 ;  /* 0x0000005bff5b723e */ /* 0x000fe200000000ff */
[----:B------:R-:W-:Y:S01]  /*7150*/  @P1 STG.E.U16 desc[UR12][R4.64], R90 ;  /* 0x0000005a04001986 */ /* 0x000fe2000c10150c */
[----:B------:R-:W-:Y:S01]  /*7160*/  ISETP.GT.AND P1, PT, R0, 0x9, P2 ;  /* 0x000000090000780c */ /* 0x000fe20001724270 */
[----:B------:R-:W-:Y:S01]  /*7170*/  FMUL R97, R97, R8 ;  /* 0x0000000861617220 */ /* 0x000fe20000400000 */
[----:B------:R-:W-:Y:S01]  /*7180*/  F2FP.F16.F32.PACK_AB R92, RZ, R92 ;  /* 0x0000005cff5c723e */ /* 0x000fe200000000ff */
[-C--:B------:R-:W-:Y:S01]  /*7190*/  FMUL R98, R98, R8.reuse ;  /* 0x0000000862627220 */ /* 0x080fe20000400000 */
[----:B------:R-:W-:Y:S01]  /*71a0*/  F2FP.F16.F32.PACK_AB R93, RZ, R93 ;  /* 0x0000005dff5d723e */ /* 0x000fe200000000ff */
[-C--:B------:R-:W-:Y:S01]  /*71b0*/  FMUL R99, R99, R8.reuse ;  /* 0x0000000863637220 */ /* 0x080fe20000400000 */
[----:B------:R-:W-:Y:S01]  /*71c0*/  ISETP.GT.AND P0, PT, R0, 0x8, P3 ;  /* 0x000000080000780c */ /* 0x000fe20001f04270 */
[----:B------:R-:W-:Y:S01]  /*71d0*/  FMUL R100, R100, R8 ;  /* 0x0000000864647220 */ /* 0x000fe20000400000 */
[----:B------:R-:W-:Y:S01]  /*71e0*/  F2FP.F16.F32.PACK_AB R94, RZ, R94 ;  /* 0x0000005eff5e723e */ /* 0x000fe200000000ff */
[----:B------:R-:W-:Y:S01]  /*71f0*/  @P4 STG.E.U16 desc[UR12][R4.64+0x2], R91 ;  /* 0x0000025b04004986 */ /* 0x000fe2000c10150c */
[----:B------:R-:W-:Y:S01]  /*7200*/  F2FP.F16.F32.PACK_AB R95, RZ, R95 ;  /* 0x0000005fff5f723e */ /* 0x000fe200000000ff */
[-C--:B------:R-:W-:Y:S01]  /*7210*/  FMUL R101, R101, R8.reuse ;  /* 0x0000000865657220 */ /* 0x080fe20000400000 */
[C---:B------:R-:W-:Y:S01]  /*7220*/  ISETP.GT.AND P4, PT, R0.reuse, 0x10, P2 ;  /* 0x000000100000780c */ /* 0x040fe20001784270 */
[----:B------:R-:W-:Y:S01]  /*7230*/  @P5 STG.E.U16 desc[UR12][R2.64+0x10], R92 ;  /* 0x0000105c02005986 */ /* 0x000fe2000c10150c */
[----:B------:R-:W-:Y:S01]  /*7240*/  ISETP.GT.AND P5, PT, R0, 0x10, P3 ;  /* 0x000000100000780c */ /* 0x000fe20001fa4270 */
[----:B------:R-:W-:Y:S01]  /*7250*/  FMUL R102, R102, R8 ;  /* 0x0000000866667220 */ /* 0x000fe20000400000 */
[----:B------:R-:W-:Y:S01]  /*7260*/  F2FP.F16.F32.PACK_AB R96, RZ, R96 ;  /* 0x00000060ff60723e */ /* 0x000fe200000000ff */
[----:B------:R-:W-:Y:S01]  /*7270*/  @P1 STG.E.U16 desc[UR12][R2.64+0x12], R93 ;  /* 0x0000125d02001986 */ /* 0x000fe2000c10150c */
[C---:B------:R-:W-:Y:S01]  /*7280*/  ISETP.GT.AND P1, PT, R0.reuse, 0x9, P3 ;  /* 0x000000090000780c */ /* 0x040fe20001f24270 */
        /* <DEDUP_REMOVED lines=8> */
[----:B------:R-:W-:Y:S01]  /*7310*/  FMUL R106, R106, R8 ;  /* 0x000000086a6a7220 */ /* 0x000fe20000400000 */
[----:B------:R-:W-:Y:S01]  /*7320*/  F2FP.F16.F32.PACK_AB R100, RZ, R100 ;  /* 0x00000064ff64723e */ /* 0x000fe200000000ff */
[-C--:B------:R-:W-:Y:S01]  /*7330*/  FMUL R107, R107, R8.reuse ;  /* 0x000000086b6b7220 */ /* 0x080fe20000400000 */
[----:B------:R-:W-:Y:S01]  /*7340*/  F2FP.F16.F32.PACK_AB R101, RZ, R101 ;  /* 0x00000065ff65723e */ /* 0x000fe200000000ff */
        /* <DEDUP_REMOVED lines=21> */
[----:B------:R-:W-:Y:S01]  /*74a0*/  ISETP.GT.AND P4, PT, R0, 0x21, P2 ;  /* 0x000000210000780c */ /* 0x000fe20001784270 */
[-C--:B------:R-:W-:Y:S01]  /*74b0*/  FMUL R113, R113, R8.reuse ;  /* 0x0000000871717220 */ /* 0x080fe20000400000 */
[----:B------:R-:W-:Y:S01]  /*74c0*/  F2FP.F16.F32.PACK_AB R107, RZ, R107 ;  /* 0x0000006bff6b723e */ /* 0x000fe200000000ff */
        /* <DEDUP_REMOVED lines=102> */
[-C--:B------:R-:W-:Y:S01]  /*7b30*/  FMUL R144, R144, R8.reuse ;  /* 0x0000000890907220 */ /* 0x080fe20000400000 */
[----:B------:R-:W-:Y:S01]  /*7b40*/  ISETP.GT.AND P6, PT, R0, 0x68, P3 ;  /* 0x000000680000780c */ /* 0x000fe20001fc4270 */
[----:B------:R-:W-:Y:S01]  /*7b50*/  FMUL R145, R145, R8 ;  /* 0x0000000891917220 */ /* 0x000fe20000400000 */
[----:B------:R-:W-:Y:S01]  /*7b60*/  F2FP.F16.F32.PACK_AB R138, RZ, R138 ;  /* 0x0000008aff8a723e */ /* 0x000fe200000000ff */
[-C--:B------:R-:W-:Y:S01]  /*7b70*/  FMUL R146, R146, R8.reuse ;  /* 0x0000000892927220 */ /* 0x080fe20000400000 */
[----:B------:R-:W-:Y:S01]  /*7b80*/  F2FP.F16.F32.PACK_AB R139, RZ, R139 ;  /* 0x0000008bff8b723e */ /* 0x000fe200000000ff */
[----:B------:R-:W-:Y:S01]  /*7b90*/  @P1 STG.E.U16 desc[UR12][R4.64+0x80], R122 ;  /* 0x0000807a04001986 */ /* 0x000fe2000c10150c */
[C---:B------:R-:W-:Y:S01]  /*7ba0*/  ISETP.GT.AND P1, PT, R0.reuse, 0x48, P3 ;  /* 0x000000480000780c */ /* 0x040fe20001f24270 */
[----:B------:R-:W-:Y:S01]  /*7bb0*/  FMUL R147, R147, R8 ;  /* 0x0000000893937220 */ /* 0x000fe20000400000 */
[----:B------:R-:W-:Y:S01]  /*7bc0*/  F2FP.F16.F32.PACK_AB R140, RZ, R140 ;  /* 0x0000008cff8c723e */ /* 0x000fe200000000ff */
[----:B------:R-:W-:Y:S01]  /*7bd0*/  @P4 STG.E.U16 desc[UR12][R4.64+0x82], R123 ;  /* 0x0000827b04004986 */ /* 0x000fe2000c10150c */
[----:B------:R-:W-:Y:S01]  /*7be0*/  ISETP.GT.AND P4, PT, R0, 0x49, P3 ;  /* 0x000000490000780c */ /* 0x000fe20001f84270 */
[----:B------:R-:W-:Y:S01]  /*7bf0*/  FMUL R148, R148, R8 ;  /* 0x0000000894947220 */ /* 0x000fe20000400000 */
[----:B------:R-:W-:Y:S01]  /*7c00*/  F2FP.F16.F32.PACK_AB R141, RZ, R141 ;  /* 0x0000008dff8d723e */ /* 0x000fe200000000ff */
[----:B------:R-:W-:Y:S01]  /*7c10*/  @P0 STG.E.U16 desc[UR12][R2.64+0x90], R124 ;  /* 0x0000907c02000986 */ /* 0x000fe2000c10150c */
[----:B------:R-:W-:Y:S01]  /*7c20*/  ISETP.GT.AND P0, PT, R0, 0x50, P3 ;  /* 0x000000500000780c */ /* 0x000fe20001f04270 */
[----:B------:R-:W-:Y:S01]  /*7c30*/  IMAD.SHL.U32 R15, R16, 0x2, RZ ;  /* 0x00000002100f7824 */ /* 0x000fe200078e00ff */
        /* <DEDUP_REMOVED lines=26> */
[----:B------:R-:W-:Y:S01]  /*7de0*/  SHF.L.U64.HI R13, R16, 0x1, R11 ;  /* 0x00000001100d7819 */ /* 0x000fe2000001020b */
[-C--:B------:R-:W-:Y:S01]  /*7df0*/  FMUL R28, R28, R8.reuse ;  /* 0x000000081c1c7220 */ /* 0x080fe20000400000 */
[----:B------:R-:W-:Y:S01]  /*7e00*/  F2FP.F16.F32.PACK_AB R149, RZ, R149 ;  /* 0x00000095ff95723e */ /* 0x000fe200000000ff */
        /* <DEDUP_REMOVED lines=31> */
[----:B------:R-:W-:Y:S01]  /*8000*/  ISETP.GT.AND P5, PT, R0, 0x69, P2 ;  /* 0x000000690000780c */ /* 0x000fe200017a4270 */
[-C--:B------:R-:W-:Y:S01]  /*8010*/  FMUL R38, R38, R8.reuse ;  /* 0x0000000826267220 */ /* 0x080fe20000400000 */
[----:B------:R-:W-:Y:S01]  /*8020*/  F2FP.F16.F32.PACK_AB R31, RZ, R31 ;  /* 0x0000001fff1f723e */ /* 0x000fe200000000ff */
[----:B------:R-:W-:Y:S01]  /*8030*/  @P1 STG.E.U16 desc[UR12][R4.64+0xc0], R138 ;  /* 0x0000c08a04001986 */ /* 0x000fe2000c10150c */
[C---:B------:R-:W-:Y:S01]  /*8040*/  ISETP.GT.AND P1, PT, R10.reuse, 0x40, PT ;  /* 0x000000400a00780c */ /* 0x040fe20003f24270 */
[----:B------:R-:W-:Y:S01]  /*8050*/  FMUL R39, R39, R8 ;  /* 0x0000000827277220 */ /* 0x000fe20000400000 */
[----:B------:R-:W-:Y:S01]  /*8060*/  F2FP.F16.F32.PACK_AB R32, RZ, R32 ;  /* 0x00000020ff20723e */ /* 0x000fe200000000ff */
[----:B------:R-:W-:Y:S01]  /*8070*/  @P0 STG.E.U16 desc[UR12][R4.64+0xc2], R139 ;  /* 0x0000c28b04000986 */ /* 0x000fe2000c10150c */
[----:B------:R-:W-:Y:S01]  /*8080*/  ISETP.GT.AND P0, PT, R10, 0x48, PT ;  /* 0x000000480a00780c */ /* 0x000fe20003f04270 */
        /* <DEDUP_REMOVED lines=17> */
[C---:B------:R-:W-:Y:S01]  /*81a0*/  ISETP.GT.AND P4, PT, R0.reuse, 0x78, P2 ;  /* 0x000000780000780c */ /* 0x040fe20001784270 */
[-C--:B------:R-:W-:Y:S01]  /*81b0*/  FMUL R45, R45, R8.reuse ;  /* 0x000000082d2d7220 */ /* 0x080fe20000400000 */
[C---:B------:R-:W-:Y:S01]  /*81c0*/  ISETP.GT.AND P2, PT, R0.reuse, 0x79, P2 ;  /* 0x000000790000780c */ /* 0x040fe20001744270 */
        /* <DEDUP_REMOVED lines=15> */
[----:B------:R-:W-:Y:S01]  /*82c0*/  IADD3 R10, P5, R15, R2, RZ ;  /* 0x000000020f0a7210 */ /* 0x000fe20007fbe0ff */
[----:B------:R-:W-:Y:S01]  /*82d0*/  FMUL R51, R51, R8 ;  /* 0x0000000833337220 */ /* 0x000fe20000400000 */
[----:B------:R-:W-:Y:S01]  /*82e0*/  F2FP.F16.F32.PACK_AB R43, RZ, R43 ;  /* 0x0000002bff2b723e */ /* 0x000fe200000000ff */
[----:B------:R-:W-:Y:S01]  /*82f0*/  @P6 STG.E.U16 desc[UR12][R4.64+0xe2], R147 ;  /* 0x0000e29304006986 */ /* 0x000fe2000c10150c */
[----:B------:R-:W-:Y:S01]  /*8300*/  F2FP.F16.F32.PACK_AB R44, RZ, R44 ;  /* 0x0000002cff2c723e */ /* 0x000fe200000000ff */
[----:B------:R-:W-:Y:S01]  /*8310*/  IMAD.X R11, R13, 0x1, R3, P5 ;  /* 0x000000010d0b7824 */ /* 0x000fe200028e0603 */
[----:B------:R-:W-:Y:S01]  /*8320*/  IADD3 R12, P5, P6, R9, R2, R15 ;  /* 0x00000002090c7210 */ /* 0x000fe20007ebe00f */
[----:B------:R-:W-:Y:S01]  /*8330*/  @P4 STG.E.U16 desc[UR12][R2.64+0xf0], R148 ;  /* 0x0000f09402004986 */ /* 0x000fe2000c10150c */
[----:B------:R-:W-:Y:S01]  /*8340*/  ISETP.GT.AND P4, PT, R0, 0x78, P3 ;  /* 0x000000780000780c */ /* 0x000fe20001f84270 */
[-C--:B------:R-:W-:Y:S01]  /*8350*/  FMUL R52, R52, R8.reuse ;  /* 0x0000000834347220 */ /* 0x080fe20000400000 */
[C---:B------:R-:W-:Y:S01]  /*8360*/  ISETP.GT.AND P3, PT, R0.reuse, 0x79, P3 ;  /* 0x000000790000780c */ /* 0x040fe20001f64270 */
[----:B------:R0:W-:Y:S01]  /*8370*/  @P2 STG.E.U16 desc[UR12][R2.64+0xf2], R149 ;  /* 0x0000f29502002986 */ /* 0x0001e2000c10150c */
[----:B------:R-:W-:Y:S01]  /*8380*/  IADD3.X R13, R7, R3, R13, P5, P6 ;  /* 0x00000003070d7210 */ /* 0x000fe20002fec40d */
[-C--:B------:R-:W-:Y:S01]  /*8390*/  FMUL R53, R53, R8.reuse ;  /* 0x0000000835357220 */ /* 0x080fe20000400000 */
[----:B------:R-:W-:Y:S01]  /*83a0*/  ISETP.GT.AND P5, PT, R0, 0x1, P1 ;  /* 0x000000010000780c */ /* 0x000fe20000fa4270 */
[-C--:B------:R-:W-:Y:S01]  /*83b0*/  FMUL R54, R54, R8.reuse ;  /* 0x0000000836367220 */ /* 0x080fe20000400000 */
[----:B------:R-:W-:Y:S01]  /*83c0*/  ISETP.GT.AND P2, PT, R0, RZ, P0 ;  /* 0x000000ff0000720c */ /* 0x000fe20000744270 */
[-C--:B------:R-:W-:Y:S01]  /*83d0*/  FMUL R55, R55, R8.reuse ;  /* 0x0000000837377220 */ /* 0x080fe20000400000 */
[----:B------:R-:W-:Y:S01]  /*83e0*/  F2FP.F16.F32.PACK_AB R45, RZ, R45 ;  /* 0x0000002dff2d723e */ /* 0x000fe200000000ff */
[----:B------:R-:W-:Y:S01]  /*83f0*/  FMUL R56, R56, R8 ;  /* 0x0000000838387220 */ /* 0x000fe20000400000 */
[----:B------:R-:W-:Y:S01]  /*8400*/  F2FP.F16.F32.PACK_AB R46, RZ, R46 ;  /* 0x0000002eff2e723e */ /* 0x000fe200000000ff */
[----:B------:R-:W-:Y:S01]  /*8410*/  FMUL R57, R57, R8 ;  /* 0x0000000839397220 */ /* 0x000fe20000400000 */
[----:B------:R-:W-:Y:S01]  /*8420*/  F2FP.F16.F32.PACK_AB R47, RZ, R47 ;  /* 0x0000002fff2f723e */ /* 0x000fe200000000ff */
[----:B0-----:R-:W-:Y:S01]  /*8430*/  @P4 IMAD.MOV.U32 R2, RZ, RZ, R4 ;  /* 0x000000ffff024224 */ /* 0x001fe200078e0004 */
[----:B------:R-:W-:Y:S01]  /*8440*/  F2FP.F16.F32.PACK_AB R48, RZ, R48 ;  /* 0x00000030ff30723e */ /* 0x000fe200000000ff */
[----:B------:R-:W-:Y:S01]  /*8450*/  @P4 IMAD.MOV.U32 R3, RZ, RZ, R5 ;  /* 0x000000ffff034224 */ /* 0x000fe200078e0005 */
[----:B------:R-:W-:Y:S01]  /*8460*/  F2FP.F16.F32.PACK_AB R49, RZ, R49 ;  /* 0x00000031ff31723e */ /* 0x000fe200000000ff */
[----:B------:R-:W-:Y:S01]  /*8470*/  FMUL R58, R58, R8 ;  /* 0x000000083a3a7220 */ /* 0x000fe20000400000 */
[----:B------:R-:W-:Y:S01]  /*8480*/  F2FP.F16.F32.PACK_AB R50, RZ, R50 ;  /* 0x00000032ff32723e */ /* 0x000fe200000000ff */
[-C--:B------:R-:W-:Y:S01]  /*8490*/  FMUL R59, R59, R8.reuse ;  /* 0x000000083b3b7220 */ /* 0x080fe20000400000 */
[----:B------:R0:W-:Y:S01]  /*84a0*/  @P4 STG.E.U16 desc[UR12][R2.64+0xf0], R150 ;  /* 0x0000f09602004986 */ /* 0x0001e2000c10150c */
[----:B------:R-:W-:Y:S01]  /*84b0*/  ISETP.GT.AND P4, PT, R0, RZ, P1 ;  /* 0x000000ff0000720c */ /* 0x000fe20000f84270 */
[-C--:B------:R-:W-:Y:S01]  /*84c0*/  FMUL R60, R60, R8.reuse ;  /* 0x000000083c3c7220 */ /* 0x080fe20000400000 */
[----:B------:R-:W-:Y:S01]  /*84d0*/  F2FP.F16.F32.PACK_AB R51, RZ, R51 ;  /* 0x00000033ff33723e */ /* 0x000fe200000000ff */
[----:B------:R-:W-:Y:S01]  /*84e0*/  @P3 STG.E.U16 desc[UR12][R4.64+0xf2], R151 ;  /* 0x0000f29704003986 */ /* 0x000fe2000c10150c */
[----:B------:R-:W-:Y:S01]  /*84f0*/  IADD3 R6, P3, R10, R9, RZ ;  /* 0x000000090a067210 */ /* 0x000fe20007f7e0ff */
[----:B------:R-:W-:Y:S01]  /*8500*/  FMUL R61, R61, R8 ;  /* 0x000000083d3d7220 */ /* 0x000fe20000400000 */
[----:B------:R-:W-:Y:S01]  /*8510*/  F2FP.F16.F32.PACK_AB R52, RZ, R52 ;  /* 0x00000034ff34723e */ /* 0x000fe200000000ff */
[----:B------:R-:W-:Y:S01]  /*8520*/  @P5 STG.E.U16 desc[UR12][R10.64+0x2], R25 ;  /* 0x000002190a005986 */ /* 0x000fe2000c10150c */
[C---:B------:R-:W-:Y:S01]  /*8530*/  ISETP.GT.AND P5, PT, R0.reuse, 0x9, P1 ;  /* 0x000000090000780c */ /* 0x040fe20000fa4270 */
[----:B------:R-:W-:Y:S01]  /*8540*/  IMAD.X R7, R11, 0x1, R7, P3 ;  /* 0x000000010b077824 */ /* 0x000fe200018e0607 */
        /* <DEDUP_REMOVED lines=13> */
[----:B0-----:R-:W-:Y:S01]  /*8620*/  @P3 IMAD.MOV.U32 R2, RZ, RZ, R6 ;  /* 0x000000ffff023224 */ /* 0x001fe200078e0006 */
[----:B------:R-:W-:Y:S01]  /*8630*/  F2FP.F16.F32.PACK_AB R57, RZ, R57 ;  /* 0x00000039ff39723e */ /* 0x000fe200000000ff */
[----:B------:R-:W-:Y:S01]  /*8640*/  @P3 IMAD.MOV.U32 R3, RZ, RZ, R7 ;  /* 0x000000ffff033224 */ /* 0x000fe200078e0007 */
[----:B------:R-:W-:Y:S01]  /*8650*/  F2FP.F16.F32.PACK_AB R58, RZ, R58 ;  /* 0x0000003aff3a723e */ /* 0x000fe200000000ff */
[-C--:B------:R-:W-:Y:S01]  /*8660*/  FMUL R66, R66, R8.reuse ;  /* 0x0000000842427220 */ /* 0x080fe20000400000 */
[----:B------:R-:W-:Y:S01]  /*8670*/  F2FP.F16.F32.PACK_AB R59, RZ, R59 ;  /* 0x0000003bff3b723e */ /* 0x000fe200000000ff */
[-C--:B------:R-:W-:Y:S01]  /*8680*/  FMUL R67, R67, R8.reuse ;  /* 0x0000000843437220 */ /* 0x080fe20000400000 */
[----:B------:R0:W-:Y:S01]  /*8690*/  @P3 STG.E.U16 desc[UR12][R2.64+0x2], R27 ;  /* 0x0000021b02003986 */ /* 0x0001e2000c10150c */
        /* <DEDUP_REMOVED lines=21> */
[----:B------:R-:W-:Y:S01]  /*87f0*/  FMUL R73, R73, R8 ;  /* 0x0000000849497220 */ /* 0x000fe20000400000 */
[----:B------:R-:W-:Y:S01]  /*8800*/  F2FP.F16.F32.PACK_AB R65, RZ, R65 ;  /* 0x00000041ff41723e */ /* 0x000fe200000000ff */
[----:B------:R-:W-:Y:S01]  /*8810*/  @P5 STG.E.U16 desc[UR12][R10.64+0x22], R33 ;  /* 0x000022210a005986 */ /* 0x000fe2000c10150c */
[----:B------:R-:W-:Y:S01]  /*8820*/  ISETP.GT.AND P5, PT, R0, 0x19, P1 ;  /* 0x000000190000780c */ /* 0x000fe20000fa4270 */
[--C-:B0-----:R-:W-:Y:S01]  /*8830*/  @P2 IMAD.MOV.U32 R2, RZ, RZ, R12.reuse ;  /* 0x000000ffff022224 */ /* 0x101fe200078e000c */
[----:B------:R-:W-:Y:S01]  /*8840*/  F2FP.F16.F32.PACK_AB R66, RZ, R66 ;  /* 0x00000042ff42723e */ /* 0x000fe200000000ff */
[--C-:B------:R-:W-:Y:S01]  /*8850*/  @P2 IMAD.MOV.U32 R3, RZ, RZ, R13.reuse ;  /* 0x000000ffff032224 */ /* 0x100fe200078e000d */
[----:B------:R-:W-:Y:S01]  /*8860*/  F2FP.F16.F32.PACK_AB R67, RZ, R67 ;  /* 0x00000043ff43723e */ /* 0x000fe200000000ff */
[----:B------:R-:W-:Y:S01]  /*8870*/  FMUL R74, R74, R8 ;  /* 0x000000084a4a7220 */ /* 0x000fe20000400000 */
[----:B------:R-:W-:Y:S01]  /*8880*/  F2FP.F16.F32.PACK_AB R68, RZ, R68 ;  /* 0x00000044ff44723e */ /* 0x000fe200000000ff */
[-C--:B------:R-:W-:Y:S01]  /*8890*/  FMUL R75, R75, R8.reuse ;  /* 0x000000084b4b7220 */ /* 0x080fe20000400000 */
[----:B------:R0:W-:Y:S01]  /*88a0*/  @P2 STG.E.U16 desc[UR12][R2.64+0x20], R34 ;  /* 0x0000202202002986 */ /* 0x0001e2000c10150c */
        /* <DEDUP_REMOVED lines=9> */
[----:B------:R-:W-:Y:S01]  /*8940*/  FMUL R80, R80, R8 ;  /* 0x0000000850507220 */ /* 0x000fe20000400000 */
[----:B------:R-:W-:Y:S01]  /*8950*/  F2FP.F16.F32.PACK_AB R73, RZ, R73 ;  /* 0x00000049ff49723e */ /* 0x000fe200000000ff */
[--C-:B0-----:R-:W-:Y:S01]  /*8960*/  @P3 IMAD.MOV.U32 R2, RZ, RZ, R12.reuse ;  /* 0x000000ffff023224 */ /* 0x101fe200078e000c */
[----:B------:R-:W-:Y:S01]  /*8970*/  F2FP.F16.F32.PACK_AB R74, RZ, R74 ;  /* 0x0000004aff4a723e */ /* 0x000fe200000000ff */
[--C-:B------:R-:W-:Y:S01]  /*8980*/  @P3 IMAD.MOV.U32 R3, RZ, RZ, R13.reuse ;  /* 0x000000ffff033224 */ /* 0x100fe200078e000d */
[----:B------:R-:W-:Y:S01]  /*8990*/  ISETP.GT.AND P6, PT, R0, 0x68, P0 ;  /* 0x000000680000780c */ /* 0x000fe200007c4270 */
[-C--:B------:R-:W-:Y:S01]  /*89a0*/  FMUL R81, R81, R8.reuse ;  /* 0x0000000851517220 */ /* 0x080fe20000400000 */
[----:B------:R-:W-:Y:S01]  /*89b0*/  F2FP.F16.F32.PACK_AB R75, RZ, R75 ;  /* 0x0000004bff4b723e */ /* 0x000fe200000000ff */
[-C--:B------:R-:W-:Y:S01]  /*89c0*/  FMUL R82, R82, R8.reuse ;  /* 0x0000000852527220 */ /* 0x080fe20000400000 */
[----:B------:R0:W-:Y:S01]  /*89d0*/  @P3 STG.E.U16 desc[UR12][R2.64+0x22], R35 ;  /* 0x0000222302003986 */ /* 0x0001e2000c10150c */
        /* <DEDUP_REMOVED lines=17> */
[----:B------:R-:W-:Y:S01]  /*8af0*/  FMUL R8, R87, R8 ;  /* 0x0000000857087220 */ /* 0x000fe20000400000 */
[----:B------:R0:W-:Y:S01]  /*8b00*/  @P2 STG.E.U16 desc[UR12][R2.64+0x30], R38 ;  /* 0x0000302602002986 */ /* 0x0001e2000c10150c */
[----:B------:R-:W-:-:S02]  /*8b10*/  ISETP.GT.AND P2, PT, R0, 0x20, P0 ;  /* 0x000000200000780c */ /* 0x000fc40000744270 */
[----:B------:R-:W-:Y:S02]  /*8b20*/  F2FP.F16.F32.PACK_AB R82, RZ, R82 ;  /* 0x00000052ff52723e */ /* 0x000fe400000000ff */
[----:B------:R-:W-:Y:S02]  /*8b30*/  F2FP.F16.F32.PACK_AB R83, RZ, R83 ;  /* 0x00000053ff53723e */ /* 0x000fe400000000ff */
[----:B------:R-:W-:Y:S02]  /*8b40*/  F2FP.F16.F32.PACK_AB R84, RZ, R84 ;  /* 0x00000054ff54723e */ /* 0x000fe400000000ff */
[----:B------:R-:W-:Y:S02]  /*8b50*/  F2FP.F16.F32.PACK_AB R85, RZ, R85 ;  /* 0x00000055ff55723e */ /* 0x000fe400000000ff */
[----:B------:R-:W-:Y:S01]  /*8b60*/  F2FP.F16.F32.PACK_AB R86, RZ, R86 ;  /* 0x00000056ff56723e */ /* 0x000fe200000000ff */
[----:B0-----:R-:W-:Y:S02]  /*8b70*/  @P3 IMAD.MOV.U32 R2, RZ, RZ, R12 ;  /* 0x000000ffff023224 */ /* 0x001fe400078e000c */
[----:B------:R-:W-:-:S05]  /*8b80*/  @P3 IMAD.MOV.U32 R3, RZ, RZ, R13 ;  /* 0x000000ffff033224 */ /* 0x000fca00078e000d */
[----:B------:R0:W-:Y:S01]  /*8b90*/  @P3 STG.E.U16 desc[UR12][R2.64+0x32], R39 ;  /* 0x0000322702003986 */ /* 0x0001e2000c10150c */
[----:B------:R-:W-:-:S03]  /*8ba0*/  ISETP.GT.AND P3, PT, R0, 0x21, P0 ;  /* 0x000000210000780c */ /* 0x000fc60000764270 */
[----:B------:R-:W-:Y:S01]  /*8bb0*/  @P4 STG.E.U16 desc[UR12][R10.64+0x40], R40 ;  /* 0x000040280a004986 */ /* 0x000fe2000c10150c */
[----:B------:R-:W-:-:S03]  /*8bc0*/  ISETP.GT.AND P4, PT, R0, 0x28, P1 ;  /* 0x000000280000780c */ /* 0x000fc60000f84270 */
[----:B------:R-:W-:Y:S01]  /*8bd0*/  @P5 STG.E.U16 desc[UR12][R10.64+0x42], R41 ;  /* 0x000042290a005986 */ /* 0x000fe2000c10150c */
[----:B------:R-:W-:Y:S01]  /*8be0*/  ISETP.GT.AND P5, PT, R0, 0x29, P1 ;  /* 0x000000290000780c */ /* 0x000fe20000fa4270 */
[----:B0-----:R-:W-:Y:S02]  /*8bf0*/  @P2 IMAD.MOV.U32 R2, RZ, RZ, R12 ;  /* 0x000000ffff022224 */ /* 0x001fe400078e000c */
[----:B------:R-:W-:-:S05]  /*8c00*/  @P2 IMAD.MOV.U32 R3, RZ, RZ, R13 ;  /* 0x000000ffff032224 */ /* 0x000fca00078e000d */
[----:B------:R0:W-:Y:S01]  /*8c10*/  @P2 STG.E.U16 desc[UR12][R2.64+0x40], R42 ;  /* 0x0000402a02002986 */ /* 0x0001e2000c10150c */
[----:B------:R-:W-:Y:S01]  /*8c20*/  ISETP.GT.AND P2, PT, R0, 0x28, P0 ;  /* 0x000000280000780c */ /* 0x000fe20000744270 */
        /* <DEDUP_REMOVED lines=111> */
[C---:B------:R-:W-:Y:S02]  /*9320*/  ISETP.GT.AND P3, PT, R0.reuse, 0x78, P1 ;  /* 0x000000780000780c */ /* 0x040fe40000f64270 */
[C---:B------:R-:W-:Y:S01]  /*9330*/  ISETP.GT.AND P1, PT, R0.reuse, 0x79, P1 ;  /* 0x000000790000780c */ /* 0x040fe20000f24270 */
[----:B------:R-:W-:Y:S01]  /*9340*/  @P4 STG.E.U16 desc[UR12][R10.64+0xe0], R80 ;  /* 0x0000e0500a004986 */ /* 0x000fe2000c10150c */
[C---:B------:R-:W-:Y:S02]  /*9350*/  ISETP.GT.AND P4, PT, R0.reuse, 0x71, P0 ;  /* 0x000000710000780c */ /* 0x040fe40000784270 */
[----:B------:R-:W-:Y:S01]  /*9360*/  ISETP.GT.AND P0, PT, R0, 0x79, P0 ;  /* 0x000000790000780c */ /* 0x000fe20000704270 */
[----:B------:R-:W-:Y:S01]  /*9370*/  @P2 STG.E.U16 desc[UR12][R10.64+0xe2], R81 ;  /* 0x0000e2510a002986 */ /* 0x000fe2000c10150c */
[----:B0-----:R-:W-:Y:S02]  /*9380*/  @P5 IMAD.MOV.U32 R2, RZ, RZ, R12 ;  /* 0x000000ffff025224 */ /* 0x001fe400078e000c */
[----:B------:R-:W-:-:S05]  /*9390*/  @P5 IMAD.MOV.U32 R3, RZ, RZ, R13 ;  /* 0x000000ffff035224 */ /* 0x000fca00078e000d */
[----:B------:R0:W-:Y:S02]  /*93a0*/  @P5 STG.E.U16 desc[UR12][R2.64+0xe0], R82 ;  /* 0x0000e05202005986 */ /* 0x0001e4000c10150c */
[----:B0-----:R-:W-:Y:S02]  /*93b0*/  @P4 IMAD.MOV.U32 R2, RZ, RZ, R12 ;  /* 0x000000ffff024224 */ /* 0x001fe400078e000c */
[----:B------:R-:W-:-:S05]  /*93c0*/  @P4 IMAD.MOV.U32 R3, RZ, RZ, R13 ;  /* 0x000000ffff034224 */ /* 0x000fca00078e000d */
[----:B------:R0:W-:Y:S04]  /*93d0*/  @P4 STG.E.U16 desc[UR12][R2.64+0xe2], R83 ;  /* 0x0000e25302004986 */ /* 0x0001e8000c10150c */
[----:B------:R1:W-:Y:S04]  /*93e0*/  @P3 STG.E.U16 desc[UR12][R10.64+0xf0], R84 ;  /* 0x0000f0540a003986 */ /* 0x0003e8000c10150c */
[----:B------:R1:W-:Y:S01]  /*93f0*/  @P1 STG.E.U16 desc[UR12][R10.64+0xf2], R85 ;  /* 0x0000f2550a001986 */ /* 0x0003e2000c10150c */
[----:B0-----:R-:W-:Y:S02]  /*9400*/  @P6 IMAD.MOV.U32 R2, RZ, RZ, R12 ;  /* 0x000000ffff026224 */ /* 0x001fe400078e000c */
[----:B------:R-:W-:-:S05]  /*9410*/  @P6 IMAD.MOV.U32 R3, RZ, RZ, R13 ;  /* 0x000000ffff036224 */ /* 0x000fca00078e000d */
[----:B------:R1:W-:Y:S01]  /*9420*/  @P6 STG.E.U16 desc[UR12][R2.64+0xf0], R86 ;  /* 0x0000f05602006986 */ /* 0x0003e2000c10150c */
[----:B------:R-:W-:Y:S05]  /*9430*/  @!P0 EXIT ;  /* 0x000000000000894d */ /* 0x000fea0003800000 */
[----:B------:R-:W-:-:S05]  /*9440*/  F2FP.F16.F32.PACK_AB R8, RZ, R8 ;  /* 0x00000008ff08723e */ /* 0x000fca00000000ff */
[----:B------:R-:W-:Y:S01]  /*9450*/  STG.E.U16 desc[UR12][R12.64+0xf2], R8 ;  /* 0x0000f2080c007986 */ /* 0x000fe2000c10150c */
[----:B------:R-:W-:Y:S05]  /*9460*/  EXIT ;  /* 0x000000000000794d */ /* 0x000fea0003800000 */
.L_x_13:
[----:B------:R-:W-:-:S13]  /*9470*/  ISETP.NE.AND P0, PT, R5, RZ, PT ;  /* 0x000000ff0500720c */ /* 0x000fda0003f05270 */
[----:B------:R-:W-:Y:S05]  /*9480*/  @P0 EXIT ;  /* 0x000000000000094d */ /* 0x000fea0003800000 */
[----:B------:R-:W-:Y:S01]  /*9490*/  ELECT P0, URZ, PT ;  /* 0x00000000003f782f */ /* 0x000fe20003800000 */
[----:B------:R-:W-:-:S12]  /*94a0*/  BSSY B0, `(.L_x_278) ;  /* 0x0000086000007945 */ /* 0x000fd80003800000 */
[----:B------:R-:W-:Y:S05]  /*94b0*/  @!P0 BRA `(.L_x_279) ;  /* 0x0000000800108947 */ /* 0x000fea0003800000 */
[----:B------:R-:W-:-:S13]  /*94c0*/  ISETP.GE.AND P0, PT, R3, 0x1, PT ;  /* 0x000000010300780c */ /* 0x000fda0003f06270 */
[----:B------:R-:W-:Y:S05]  /*94d0*/  @!P0 BRA `(.L_x_279) ;  /* 0x0000000800088947 */ /* 0x000fea0003800000 */
[----:B------:R-:W4:Y:S01]  /*94e0*/  S2R R5, SR_CgaCtaId ;  /* 0x0000000000057919 */ /* 0x000f220000008800 */
[----:B------:R-:W-:Y:S01]  /*94f0*/  IMAD.SHL.U32 R22, R12, 0x80, RZ ;  /* 0x000000800c167824 */ /* 0x000fe200078e00ff */
[----:B------:R-:W-:Y:S01]  /*9500*/  ULDC UR4, c[0x0][0x384] ;  /* 0x0000e10000047ab9 */ /* 0x000fe20000000800 */
[----:B------:R-:W-:Y:S01]  /*9510*/  LOP3.LUT P0, RZ, R11, 0x1f, RZ, 0xc0, !PT ;  /* 0x0000001f0bff7812 */ /* 0x000fe2000780c0ff */
[----:B------:R-:W-:Y:S01]  /*9520*/  ULDC UR5, c[0x0][0x388] ;  /* 0x0000e20000057ab9 */ /* 0x000fe20000000800 */
[C---:B------:R-:W-:Y:S01]  /*9530*/  ISETP.NE.AND P1, PT, R14.reuse, RZ, PT ;  /* 0x000000ff0e00720c */ /* 0x040fe20003f25270 */
[----:B------:R-:W-:Y:S01]  /*9540*/  VIADD R24, R3, 0x1 ;  /* 0x0000000103187836 */ /* 0x000fe20000000000 */
[----:B------:R-:W-:Y:S01]  /*9550*/  ISETP.NE.OR P0, PT, R14, RZ, !P0 ;  /* 0x000000ff0e00720c */ /* 0x000fe20004705670 */
[----:B01----:R-:W-:Y:S01]  /*9560*/  IMAD.MOV.U32 R6, RZ, RZ, 0x1 ;  /* 0x00000001ff067424 */ /* 0x003fe200078e00ff */
[----:B------:R-:W-:Y:S01]  /*9570*/  LOP3.LUT R23, R2, 0x2, RZ, 0xfc, !PT ;  /* 0x0000000202177812 */ /* 0x000fe200078efcff */
[----:B------:R-:W-:Y:S01]  /*9580*/  IMAD.MOV.U32 R7, RZ, RZ, RZ ;  /* 0x000000ffff077224 */ /* 0x000fe200078e00ff */
[----:B--23-5:R-:W-:-:S02]  /*9590*/  CS2R R8, SRZ ;  /* 0x0000000000087805 */ /* 0x02cfc4000001ff00 */
[----:B------:R-:W-:Y:S01]  /*95a0*/  CS2R R10, SRZ ;  /* 0x00000000000a7805 */ /* 0x000fe2000001ff00 */
[----:B----4-:R-:W-:-:S05]  /*95b0*/  IMAD.SHL.U32 R0, R5, 0x40, RZ ;  /* 0x0000004005007824 */ /* 0x010fca00078e00ff */
[----:B------:R-:W-:-:S05]  /*95c0*/  LOP3.LUT R0, R0, 0x40, RZ, 0xc0, !PT ;  /* 0x0000004000007812 */ /* 0x000fca00078ec0ff */
[----:B------:R-:W-:Y:S02]  /*95d0*/  IMAD R4, R13, 0x80, R0 ;  /* 0x000000800d047824 */ /* 0x000fe400078e0200 */
[----:B------:R-:W-:Y:S02]  /*95e0*/  IMAD.SHL.U32 R0, R5, 0x1000, RZ ;  /* 0x0000100005007824 */ /* 0x000fe400078e00ff */
[----:B------:R-:W-:-:S03]  /*95f0*/  IMAD.HI.U32 R5, R22, UR4, RZ ;  /* 0x0000000416057c27 */ /* 0x000fc6000f8e00ff */
[----:B------:R-:W-:Y:S02]  /*9600*/  LOP3.LUT R0, R0, 0x1000, RZ, 0xc0, !PT ;  /* 0x0000100000007812 */ /* 0x000fe400078ec0ff */
[----:B------:R-:W-:-:S07]  /*9610*/  SHF.R.U32.HI R5, RZ, UR5, R5 ;  /* 0x00000005ff057c19 */ /* 0x000fce0008011605 */
.L_x_283:
[----:B------:R-:W0:Y:S01]  /*9620*/  S2R R13, SR_CgaCtaId ;  /* 0x00000000000d7919 */ /* 0x000e220000008800 */
[----:B------:R-:W-:-:S04]  /*9630*/  MOV R12, 0x400 ;  /* 0x00000400000c7802 */ /* 0x000fc80000000f00 */
[----:B0-----:R-:W-:Y:S02]  /*9640*/  LEA R14, R13, R12, 0x18 ;  /* 0x0000000c0d0e7211 */ /* 0x001fe400078ec0ff */
[----:B------:R-:W-:-:S03]  /*9650*/  SHF.L.U32 R12, R6, 0x1f, RZ ;  /* 0x0000001f060c7819 */ /* 0x000fc600000006ff */
[----:B------:R-:W-:-:S07]  /*9660*/  IMAD R13, R7, 0x8, R14 ;  /* 0x00000008070d7824 */ /* 0x000fce00078e020e */
.L_x_280:
[----:B0-----:R0:W1:Y:S02]  /*9670*/  SYNCS.PHASECHK.TRANS64.TRYWAIT P2, [R13+URZ+0x38038], R12 ;  /* 0x0380380c0d0075a7 */ /* 0x001064000804017f */
[----:B-1----:R-:W-:Y:S05]  /*9680*/  @!P2 NANOSLEEP.SYNCS 0x989680 ;  /* 0x009896800000a95d */ /* 0x002fea0003900000 */
[----:B------:R-:W1:Y:S02]  /*9690*/  @!P2 SYNCS.PHASECHK.TRANS64 P2, [R13+URZ+0x38038], R12 ;  /* 0x0380380c0d00a5a7 */ /* 0x000e64000804007f */
[----:B-1----:R-:W-:Y:S05]  /*96a0*/  @!P2 BRA `(.L_x_280) ;  /* 0xfffffffc00f0a947 */ /* 0x002fea000383ffff */
[----:B0-----:R-:W0:Y:S02]  /*96b0*/  @!P1 LDC R12, c[0x0][0x580] ;  /* 0x00016000ff0c9b82 */ /* 0x001e240000000800 */
[----:B0-----:R0:W-:Y:S02]  /*96c0*/  @!P1 SYNCS.ARRIVE.TRANS64 RZ, [R13+URZ+0x38000], R12 ;  /* 0x0380000c0dff99a7 */ /* 0x0011e4000800003f */
[----:B0-----:R-:W-:-:S04]  /*96d0*/  PRMT R12, R23, 0x9910, RZ ;  /* 0x00009910170c7816 */ /* 0x001fc800000000ff */
[----:B------:R-:W-:-:S13]  /*96e0*/  ISETP.NE.AND P2, PT, R12, 0x2, PT ;  /* 0x000000020c00780c */ /* 0x000fda0003f45270 */
[----:B------:R-:W-:Y:S05]  /*96f0*/  @P2 BRA `(.L_x_281) ;  /* 0x0000000000042947 */ /* 0x000fea0003800000 */
[----:B------:R-:W-:Y:S01]  /*9700*/  BPT.TRAP 0x1 ;  /* 0x000000040000795c */ /* 0x000fe20000300000 */
.L_x_281:
[----:B------:R-:W-:Y:S05]  /*9710*/  @P0 BRA `(.L_x_282) ;  /* 0x0000000000040947 */ /* 0x000fea0003800000 */
[----:B------:R-:W-:Y:S01]  /*9720*/  BPT.TRAP 0x1 ;  /* 0x000000040000795c */ /* 0x000fe20000300000 */
.L_x_282:
[----:B------:R-:W0:Y:S01]  /*9730*/  LDC R15, c[0x0][0x380] ;  /* 0x0000e000ff0f7b82 */ /* 0x000e220000000800 */
[----:B------:R-:W-:Y:S01]  /*9740*/  R2UR UR4, R5 ;  /* 0x00000000050472ca */ /* 0x000fe200000e0000 */
[----:B------:R-:W-:Y:S01]  /*9750*/  ULDC UR24, c[0x0][0x38c] ;  /* 0x0000e30000187ab9 */ /* 0x000fe20000000800 */
[----:B------:R-:W-:Y:S01]  /*9760*/  R2UR UR13, R22 ;  /* 0x00000000160d72ca */ /* 0x000fe200000e0000 */
[----:B------:R-:W-:Y:S01]  /*9770*/  UISETP.NE.AND UP0, UPT, UR24, 0x1, UPT ;  /* 0x000000011800788c */ /* 0x000fe2000bf05270 */
[----:B------:R-:W-:Y:S01]  /*9780*/  R2UR UR17, R13 ;  /* 0x000000000d1172ca */ /* 0x000fe200000e0000 */
[----:B------:R-:W-:Y:S01]  /*9790*/  ULDC UR12, c[0x0][0x3ec] ;  /* 0x0000fb00000c7ab9 */ /* 0x000fe20000000800 */
[----:B------:R-:W-:Y:S01]  /*97a0*/  R2UR UR10, R14 ;  /* 0x000000000e0a72ca */ /* 0x000fe200000e0000 */
[----:B------:R-:W1:Y:S01]  /*97b0*/  LDC.64 R16, c[0x0][0x3f8] ;  /* 0x0000fe00ff107b82 */ /* 0x000e620000000a00 */
[----:B------:R-:W-:Y:S01]  /*97c0*/  R2UR UR16, R7 ;  /* 0x00000000071072ca */ /* 0x000fe200000e0000 */
[----:B------:R-:W-:Y:S01]  /*97d0*/  VIADD R24, R24, 0xffffffff ;  /* 0xffffffff18187836 */ /* 0x000fe20000000000 */
[----:B------:R-:W-:Y:S01]  /*97e0*/  R2UR UR18, R10 ;  /* 0x000000000a1272ca */ /* 0x000fe200000e0000 */
[----:B------:R-:W-:Y:S01]  /*97f0*/  ULDC.64 UR28, c[0x0][0x198] ;  /* 0x00006600001c7ab9 */ /* 0x000fe20000000a00 */
[----:B------:R-:W-:Y:S01]  /*9800*/  ULDC.64 UR20, c[0x0][0x3f0] ;  /* 0x0000fc0000147ab9 */ /* 0x000fe20000000a00 */
[----:B------:R-:W-:Y:S01]  /*9810*/  UMOV UR31, 0x30000 ;  /* 0x00030000001f7882 */ /* 0x000fe20000000000 */
[----:B------:R-:W-:Y:S01]  /*9820*/  @UP0 ULDC.64 UR8, c[0x0][0x390] ;  /* 0x0000e40000080ab9 */ /* 0x000fe20000000a00 */
[----:B------:R-:W1:Y:S01]  /*9830*/  LDC.64 R18, c[0x0][0x3d0] ;  /* 0x0000f400ff127b82 */ /* 0x000e620000000a00 */
[----:B------:R-:W-:Y:S01]  /*9840*/  ISETP.GT.AND P6, PT, R24, 0x1, PT ;  /* 0x000000011800780c */ /* 0x000fe20003fc4270 */
[----:B------:R-:W-:Y:S01]  /*9850*/  UIADD3 UR17, UR17, 0x38000, URZ ;  /* 0x0003800011117890 */ /* 0x000fe2000fffe03f */
[----:B------:R-:W-:Y:S01]  /*9860*/  UMOV UR26, 0x0 ;  /* 0x00000000001a7882 */ /* 0x000fe20000000000 */
[----:B------:R-:W-:-:S02]  /*9870*/  UMOV UR27, 0x10000000 ;  /* 0x10000000001b7882 */ /* 0x000fc40000000000 */
[----:B------:R-:W-:Y:S01]  /*9880*/  ULEA UR16, UR16, UR10, 0xe ;  /* 0x0000000a10107291 */ /* 0x000fe2000f8e703f */
[----:B0-----:R-:W-:Y:S01]  /*9890*/  ISETP.NE.AND P2, PT, R15, 0x1, PT ;  /* 0x000000010f00780c */ /* 0x001fe20003f45270 */
[----:B------:R-:W0:Y:S01]  /*98a0*/  LDC R20, c[0x0][0x400] ;  /* 0x00010000ff147b82 */ /* 0x000e220000000800 */
[----:B------:R-:W-:-:S11]  /*98b0*/  USHF.L.U32 UR18, UR18, 0x6, URZ ;  /* 0x0000000612127899 */ /* 0x000fd6000800063f */
[----:B------:R-:W-:Y:S01]  /*98c0*/  @P2 IMAD.U32 R12, RZ, RZ, UR4 ;  /* 0x00000004ff0c2e24 */ /* 0x000fe2000f8e00ff */
[----:B------:R-:W-:Y:S01]  /*98d0*/  ULDC.64 UR4, c[0x0][0x3c8] ;  /* 0x0000f20000047ab9 */ /* 0x000fe20000000a00 */
[----:B-1----:R-:W-:-:S03]  /*98e0*/  IMAD R13, R9, R18, R17 ;  /* 0x00000012090d7224 */ /* 0x002fc600078e0211 */
[----:B------:R-:W-:Y:S01]  /*98f0*/  @P2 R2UR UR13, R12 ;  /* 0x000000000c0d22ca */ /* 0x000fe200000e0000 */
[C---:B------:R-:W-:Y:S02]  /*9900*/  IMAD R12, R7.reuse, 0x2000, R0 ;  /* 0x00002000070c7824 */ /* 0x040fe400078e0200 */
[----:B------:R-:W-:Y:S02]  /*9910*/  VIADD R7, R7, 0x1 ;  /* 0x0000000107077836 */ /* 0x000fe40000000000 */
[----:B------:R-:W-:Y:S02]  /*9920*/  IMAD R21, R12, 0x2, R14 ;  /* 0x000000020c157824 */ /* 0x000fe400078e020e */
[----:B------:R-:W-:Y:S01]  /*9930*/  IMAD R12, R11, UR5, R16 ;  /* 0x000000050b0c7c24 */ /* 0x000fe2000f8e0210 */
[----:B------:R-:W-:Y:S01]  /*9940*/  ULDC UR5, c[0x0][0x398] ;  /* 0x0000e60000057ab9 */ /* 0x000fe20000000800 */
[----:B------:R-:W1:Y:S01]  /*9950*/  LDC.64 R16, c[0x0][0x3e0] ;  /* 0x0000f800ff107b82 */ /* 0x000e620000000a00 */
[----:B------:R-:W-:Y:S01]  /*9960*/  VIADD R14, R10, 0x1 ;  /* 0x000000010a0e7836 */ /* 0x000fe20000000000 */
[----:B------:R-:W-:Y:S01]  /*9970*/  R2UR UR23, R21 ;  /* 0x00000000151772ca */ /* 0x000fe200000e0000 */
[----:B------:R-:W-:Y:S01]  /*9980*/  IMAD.U32 R13, R13, 0x20, R12 ;  /* 0x000000200d0d7824 */ /* 0x000fe200078e000c */
[----:B------:R-:W-:Y:S01]  /*9990*/  UIMAD.WIDE.U32 UR6, UR13, UR8, URZ ;  /* 0x000000080d0672a5 */ /* 0x000fe2000f8e003f */
[----:B0-----:R-:W-:Y:S01]  /*99a0*/  IMAD R10, R8, R19, R20 ;  /* 0x00000013080a7224 */ /* 0x001fe200078e0214 */
[----:B------:R-:W-:Y:S01]  /*99b0*/  ISETP.NE.AND P2, PT, R14, UR15, PT ;  /* 0x0000000f0e007c0c */ /* 0x000fe2000bf45270 */
[----:B------:R-:W-:Y:S01]  /*99c0*/  UIADD3 UR6, -UR13, URZ, URZ ;  /* 0x0000003f0d067290 */ /* 0x000fe2000fffe13f */
[----:B------:R-:W-:Y:S01]  /*99d0*/  ISETP.NE.AND P5, PT, R7, 0x7, PT ;  /* 0x000000070700780c */ /* 0x000fe20003fa5270 */
[----:B------:R-:W-:Y:S01]  /*99e0*/  UMOV UR14, UR13 ;  /* 0x0000000d000e7c82 */ /* 0x000fe20008000000 */
[----:B------:R-:W-:Y:S01]  /*99f0*/  @UP0 USHF.R.U32.HI UR14, URZ, UR9, UR7 ;  /* 0x000000093f0e0299 */ /* 0x000fe20008011607 */
[----:B------:R-:W-:Y:S01]  /*9a00*/  IMAD.U32 R10, R10, 0x400, R13 ;  /* 0x000004000a0a7824 */ /* 0x000fe200078e000d */
[----:B------:R-:W-:Y:S01]  /*9a10*/  UISETP.NE.AND UP0, UPT, UR5, 0x1, UPT ;  /* 0x000000010500788c */ /* 0x000fe2000bf05270 */
[----:B------:R-:W-:Y:S01]  /*9a20*/  IMAD R12, R15, UR6, R22 ;  /* 0x000000060f0c7c24 */ /* 0x000fe2000f8e0216 */
[----:B------:R-:W-:Y:S01]  /*9a30*/  ULDC.64 UR8, c[0x0][0x3c0] ;  /* 0x0000f00000087ab9 */ /* 0x000fe20000000a00 */
[----:B------:R-:W-:Y:S01]  /*9a40*/  VIADD R15, R11, 0x1 ;  /* 0x000000010b0f7836 */ /* 0x000fe20000000000 */
[----:B------:R-:W-:Y:S01]  /*9a50*/  R2UR UR25, R10 ;  /* 0x000000000a1972ca */ /* 0x000fe200000e0000 */
[----:B------:R-:W-:Y:S01]  /*9a60*/  UMOV UR22, UR14 ;  /* 0x0000000e00167c82 */ /* 0x000fe20008000000 */
[----:B------:R-:W-:Y:S01]  /*9a70*/  R2UR UR19, R12 ;  /* 0x000000000c1372ca */ /* 0x000fe200000e0000 */
[----:B------:R-:W-:Y:S01]  /*9a80*/  @P2 IMAD.MOV R15, RZ, RZ, R11 ;  /* 0x000000ffff0f2224 */ /* 0x000fe200078e020b */
[----:B------:R-:W-:Y:S01]  /*9a90*/  UIADD3 UR7, -UR14, URZ, URZ ;  /* 0x0000003f0e077290 */ /* 0x000fe2000fffe13f */
[----:B------:R-:W-:Y:S01]  /*9aa0*/  VIADD R12, R9, 0x1 ;  /* 0x00000001090c7836 */ /* 0x000fe20000000000 */
[----:B------:R-:W-:Y:S01]  /*9ab0*/  UIADD3 UR6, UP1, UR28, 0xf0, URZ ;  /* 0x000000f01c067890 */ /* 0x000fe2000ff3e03f */
[----:B------:R-:W-:Y:S01]  /*9ac0*/  VIADD R13, R8, 0x1 ;  /* 0x00000001080d7836 */ /* 0x000fe20000000000 */
[----:B-1----:R-:W-:Y:S01]  /*9ad0*/  ISETP.NE.AND P3, PT, R15, R16, PT ;  /* 0x000000100f00720c */ /* 0x002fe20003f65270 */
[----:B------:R-:W-:Y:S01]  /*9ae0*/  @UP0 ULDC UR10, c[0x0][0x39c] ;  /* 0x0000e700000a0ab9 */ /* 0x000fe20000000800 */
[----:B------:R-:W-:Y:S01]  /*9af0*/  @UP0 ULDC UR30, c[0x0][0x3a0] ;  /* 0x0000e800001e0ab9 */ /* 0x000fe20000000800 */
[----:B------:R-:W-:Y:S01]  /*9b00*/  UIMAD.WIDE.U32 UR10, UR14, UR10, URZ ;  /* 0x0000000a0e0a72a5 */ /* 0x000fe2000f8e003f */
[----:B------:R-:W-:Y:S01]  /*9b10*/  SEL R10, R14, RZ, P2 ;  /* 0x000000ff0e0a7207 */ /* 0x000fe20001000000 */
[----:B------:R-:W-:Y:S01]  /*9b20*/  UIMAD UR7, UR24, UR7, UR13 ;  /* 0x00000007180772a4 */ /* 0x000fe2000f8e020d */
[----:B------:R-:W-:Y:S01]  /*9b30*/  R2UR UR13, R9 ;  /* 0x00000000090d72ca */ /* 0x000fe200000e0000 */
[----:B------:R-:W-:Y:S01]  /*9b40*/  @UP0 USHF.R.U32.HI UR22, URZ, UR30, UR11 ;  /* 0x0000001e3f160299 */ /* 0x000fe2000801160b */
[----:B------:R-:W-:Y:S01]  /*9b50*/  SEL R7, R7, RZ, P5 ;  /* 0x000000ff07077207 */ /* 0x000fe20002800000 */
[----:B------:R-:W-:Y:S01]  /*9b60*/  UIMAD UR19, UR19, UR8, UR12 ;  /* 0x00000008131372a4 */ /* 0x000fe2000f8e020c */
[----:B------:R-:W-:Y:S01]  /*9b70*/  R2UR UR12, R11 ;  /* 0x000000000b0c72ca */ /* 0x000fe200000e0000 */
[----:B------:R-:W-:Y:S01]  /*9b80*/  UIADD3 UR8, -UR22, URZ, URZ ;  /* 0x0000003f16087290 */ /* 0x000fe2000fffe13f */
[----:B------:R-:W-:Y:S01]  /*9b90*/  R2UR UR11, R4 ;  /* 0x00000000040b72ca */ /* 0x000fe200000e0000 */
[----:B------:R-:W-:Y:S01]  /*9ba0*/  @P3 IMAD.MOV R12, RZ, RZ, R9 ;  /* 0x000000ffff0c3224 */ /* 0x000fe200078e0209 */
[----:B------:R-:W-:Y:S01]  /*9bb0*/  UIADD3 UR28, UP2, UR28, 0x270, URZ ;  /* 0x000002701c1c7890 */ /* 0x000fe2000ff5e03f */
[----:B------:R-:W-:Y:S01]  /*9bc0*/  SEL R9, RZ, 0x1, P5 ;  /* 0x00000001ff097807 */ /* 0x000fe20002800000 */
[----:B------:R-:W-:Y:S01]  /*9bd0*/  UIMAD UR5, UR5, UR8, UR14 ;  /* 0x00000008050572a4 */ /* 0x000fe2000f8e020e */
[----:B------:R-:W-:Y:S01]  /*9be0*/  R2UR UR14, R8 ;  /* 0x00000000080e72ca */ /* 0x000fe200000e0000 */
[----:B------:R-:W-:Y:S01]  /*9bf0*/  UIMAD UR20, UR7, UR9, UR20 ;  /* 0x00000009071472a4 */ /* 0x000fe2000f8e0214 */
[----:B------:R-:W-:Y:S01]  /*9c00*/  ISETP.NE.AND P4, PT, R12, R17, PT ;  /* 0x000000110c00720c */ /* 0x000fe20003f85270 */
[----:B------:R-:W-:Y:S01]  /*9c10*/  UIMAD UR21, UR5, UR4, UR21 ;  /* 0x00000004051572a4 */ /* 0x000fe2000f8e0215 */
[----:B------:R-:W-:Y:S01]  /*9c20*/  LOP3.LUT R6, R6, R9, RZ, 0x3c, !PT ;  /* 0x0000000906067212 */ /* 0x000fe200078e3cff */
[----:B------:R-:W-:Y:S01]  /*9c30*/  UIADD3.X UR7, URZ, UR29, URZ, UP1, !UPT ;  /* 0x0000001d3f077290 */ /* 0x000fe20008ffe43f */
[----:B------:R-:W-:Y:S01]  /*9c40*/  SEL R11, R15, RZ, P3 ;  /* 0x000000ff0f0b7207 */ /* 0x000fe20001800000 */
[----:B------:R-:W-:Y:S01]  /*9c50*/  UPRMT UR4, UR25, 0x5410, URZ ;  /* 0x0000541019047896 */ /* 0x000fe2000800003f */
[----:B------:R-:W-:Y:S01]  /*9c60*/  SEL R9, R12, RZ, P4 ;  /* 0x000000ff0c097207 */ /* 0x000fe20002000000 */
[----:B------:R-:W-:-:S02]  /*9c70*/  UIADD3 UR8, UR23, 0x1c000, URZ ;  /* 0x0001c00017087890 */ /* 0x000fc4000fffe03f */
[----:B------:R-:W-:Y:S01]  /*9c80*/  UIADD3.X UR29, URZ, UR29, URZ, UP2, !UPT ;  /* 0x0000001d3f1d7290 */ /* 0x000fe200097fe43f */
[----:B------:R-:W-:Y:S01]  /*9c90*/  UMOV UR9, UR17 ;  /* 0x0000001100097c82 */ /* 0x000fe20008000000 */
[----:B------:R-:W-:Y:S02]  /*9ca0*/  UMOV UR10, UR18 ;  /* 0x00000012000a7c82 */ /* 0x000fe40008000000 */
[----:B------:R-:W-:Y:S01]  /*9cb0*/  @P4 IMAD.MOV R13, RZ, RZ, R8 ;  /* 0x000000ffff0d4224 */ /* 0x000fe200078e0208 */
[----:B------:R4:W-:Y:S03]  /*9cc0*/  UTMALDG.5D.IM2COL [UR16], [UR6], UR4 ;  /* 0x00000010060073b4 */ /* 0x0009e60008060004 */
[----:B------:R-:W-:Y:S01]  /*9cd0*/  IMAD.MOV.U32 R8, RZ, RZ, R13 ;  /* 0x000000ffff087224 */ /* 0x000fe200078e000d */
[----:B------:R4:W-:Y:S02]  /*9ce0*/  UTMALDG.5D.MULTICAST [UR8], [UR28], UR31, desc[UR26] ;  /* 0x00001a081c0073b4 */ /* 0x0009e4000802181f */
[----:B----4-:R-:W-:Y:S05]  /*9cf0*/  @P6 BRA `(.L_x_283) ;  /* 0xfffffff800486947 */ /* 0x010fea000383ffff */
.L_x_279:
[----:B------:R-:W-:Y:S05]  /*9d00*/  BSYNC B0 ;  /* 0x0000000000007941 */ /* 0x000fea0003800000 */
.L_x_278:
[----:B------:R-:W-:Y:S01]  /*9d10*/  ISETP.GE.U32.AND P0, PT, R3, 0x7, PT ;  /* 0x000000070300780c */ /* 0x000fe20003f06070 */
[----:B------:R-:W-:-:S12]  /*9d20*/  IMAD.MOV.U32 R0, RZ, RZ, 0x1 ;  /* 0x00000001ff007424 */ /* 0x000fd800078e00ff */
[----:B------:R-:W-:Y:S05]  /*9d30*/  @!P0 BRA `(.L_x_284) ;  /* 0x00000000001c8947 */ /* 0x000fea0003800000 */
[----:B------:R-:W-:-:S04]  /*9d40*/  IMAD.WIDE.U32 R4, R3, 0x24924925, RZ ;  /* 0x2492492503047825 */ /* 0x000fc800078e00ff */
[----:B------:R-:W-:-:S05]  /*9d50*/  IMAD.IADD R4, R3, 0x1, -R5 ;  /* 0x0000000103047824 */ /* 0x000fca00078e0a05 */
[----:B------:R-:W-:-:S04]  /*9d60*/  LEA.HI R4, R4, R5, RZ, 0x1f ;  /* 0x0000000504047211 */ /* 0x000fc800078ff8ff */
[----:B------:R-:W-:-:S04]  /*9d70*/  SHF.R.U32.HI R4, RZ, 0x2, R4 ;  /* 0x00000002ff047819 */ /* 0x000fc80000011604 */
[----:B------:R-:W-:-:S04]  /*9d80*/  LOP3.LUT R4, R4, 0x1, RZ, 0xc0, !PT ;  /* 0x0000000104047812 */ /* 0x000fc800078ec0ff */
[----:B------:R-:W-:-:S04]  /*9d90*/  ISETP.NE.U32.AND P0, PT, R4, 0x1, PT ;  /* 0x000000010400780c */ /* 0x000fc80003f05070 */
[----:B------:R-:W-:-:S09]  /*9da0*/  SEL R0, RZ, 0x1, !P0 ;  /* 0x00000001ff007807 */ /* 0x000fd20004000000 */
.L_x_284:
[----:B------:R-:W-:Y:S05]  /*9db0*/  WARPSYNC.ALL ;  /* 0x0000000000007948 */ /* 0x000fea0003800000 */
[----:B------:R-:W-:-:S13]  /*9dc0*/  ELECT P0, URZ, PT ;  /* 0x00000000003f782f */ /* 0x000fda0003800000 */
[----:B------:R-:W-:Y:S05]  /*9dd0*/  @!P0 EXIT ;  /* 0x000000000000894d */ /* 0x000fea0003800000 */
[----:B------:R-:W-:-:S04]  /*9de0*/  LOP3.LUT R2, R2, 0x2, RZ, 0xfc, !PT ;  /* 0x0000000202027812 */ /* 0x000fc800078efcff */
[----:B------:R-:W-:-:S13]  /*9df0*/  ISETP.NE.AND P0, PT, R2, 0x3, PT ;  /* 0x000000030200780c */ /* 0x000fda0003f05270 */
[----:B------:R-:W-:Y:S05]  /*9e00*/  @!P0 BRA `(.L_x_285) ;  /* 0x0000000000048947 */ /* 0x000fea0003800000 */
[----:B------:R-:W-:Y:S01]  /*9e10*/  BPT.TRAP 0x1 ;  /* 0x000000040000795c */ /* 0x000fe20000300000 */
.L_x_285:
[----:B01----:R-:W0:Y:S01]  /*9e20*/  S2R R7, SR_CgaCtaId ;  /* 0x0000000000077919 */ /* 0x003e220000008800 */
[----:B------:R-:W-:Y:S01]  /*9e30*/  IMAD.WIDE.U32 R4, R3, 0x24924925, RZ ;  /* 0x2492492503047825 */ /* 0x000fe200078e00ff */
[----:B------:R-:W-:-:S03]  /*9e40*/  MOV R2, 0x400 ;  /* 0x0000040000027802 */ /* 0x000fc60000000f00 */
[----:B------:R-:W-:-:S05]  /*9e50*/  IMAD.IADD R4, R3, 0x1, -R5 ;  /* 0x0000000103047824 */ /* 0x000fca00078e0a05 */
[----:B------:R-:W-:Y:S02]  /*9e60*/  LEA.HI R4, R4, R5, RZ, 0x1f ;  /* 0x0000000504047211 */ /* 0x000fe400078ff8ff */
[----:B------:R-:W-:Y:S02]  /*9e70*/  SHF.L.U32 R5, R0, 0x1f, RZ ;  /* 0x0000001f00057819 */ /* 0x000fe400000006ff */
[----:B------:R-:W-:-:S05]  /*9e80*/  SHF.R.U32.HI R4, RZ, 0x2, R4 ;  /* 0x00000002ff047819 */ /* 0x000fca0000011604 */
[----:B------:R-:W-:Y:S01]  /*9e90*/  IMAD R3, R4, -0x7, R3 ;  /* 0xfffffff904037824 */ /* 0x000fe200078e0203 */
[----:B0-----:R-:W-:-:S05]  /*9ea0*/  LEA R2, R7, R2, 0x18 ;  /* 0x0000000207027211 */ /* 0x001fca00078ec0ff */
[----:B------:R-:W-:-:S04]  /*9eb0*/  VIADD R2, R2, 0x38038 ;  /* 0x0003803802027836 */ /* 0x000fc80000000000 */
[----:B------:R-:W-:-:S07]  /*9ec0*/  IMAD R4, R3, 0x8, R2 ;  /* 0x0000000803047824 */ /* 0x000fce00078e0202 */
.L_x_286:
[----:B0-----:R0:W1:Y:S02]  /*9ed0*/  SYNCS.PHASECHK.TRANS64.TRYWAIT P0, [R4+URZ], R5 ;  /* 0x00000005040075a7 */ /* 0x001064000800017f */
[----:B-1----:R-:W-:Y:S05]  /*9ee0*/  @!P0 NANOSLEEP.SYNCS 0x989680 ;  /* 0x009896800000895d */ /* 0x002fea0003900000 */
[----:B------:R-:W1:Y:S02]  /*9ef0*/  @!P0 SYNCS.PHASECHK.TRANS64 P0, [R4+URZ], R5 ;  /* 0x00000005040085a7 */ /* 0x000e64000800007f */
[----:B-1----:R-:W-:Y:S05]  /*9f00*/  @!P0 BRA `(.L_x_286) ;  /* 0xfffffffc00f08947 */ /* 0x002fea000383ffff */
[----:B------:R-:W-:-:S05]  /*9f10*/  VIADD R3, R3, 0x1 ;  /* 0x0000000103037836 */ /* 0x000fca0000000000 */
[----:B------:R-:W-:-:S04]  /*9f20*/  ISETP.NE.AND P0, PT, R3, 0x7, PT ;  /* 0x000000070300780c */ /* 0x000fc80003f05270 */
[----:B0-----:R-:W-:Y:S02]  /*9f30*/  SEL R5, RZ, 0x1, P0 ;  /* 0x00000001ff057807 */ /* 0x001fe40000000000 */
[----:B------:R-:W-:Y:S02]  /*9f40*/  SEL R3, R3, RZ, P0 ;  /* 0x000000ff03037207 */ /* 0x000fe40000000000 */
[----:B------:R-:W-:-:S03]  /*9f50*/  LOP3.LUT R7, R0, R5, RZ, 0x3c, !PT ;  /* 0x0000000500077212 */ /* 0x000fc600078e3cff */
[----:B------:R-:W-:Y:S01]  /*9f60*/  IMAD R0, R3, 0x8, R2 ;  /* 0x0000000803007824 */ /* 0x000fe200078e0202 */
[----:B------:R-:W-:-:S07]  /*9f70*/  SHF.L.U32 R5, R7, 0x1f, RZ ;  /* 0x0000001f07057819 */ /* 0x000fce00000006ff */
.L_x_287:
        /* <DEDUP_REMOVED lines=11> */
.L_x_288:
        /* <DEDUP_REMOVED lines=11> */
.L_x_289:
        /* <DEDUP_REMOVED lines=11> */
.L_x_290:
        /* <DEDUP_REMOVED lines=11> */
.L_x_291:
        /* <DEDUP_REMOVED lines=11> */
.L_x_292:
[----:B0-----:R0:W1:Y:S02]  /*a2f0*/  SYNCS.PHASECHK.TRANS64.TRYWAIT P0, [R3+URZ], R0 ;  /* 0x00000000030075a7 */ /* 0x001064000800017f */
[----:B-1----:R-:W-:Y:S05]  /*a300*/  @!P0 NANOSLEEP.SYNCS 0x989680 ;  /* 0x009896800000895d */ /* 0x002fea0003900000 */
[----:B------:R-:W1:Y:S02]  /*a310*/  @!P0 SYNCS.PHASECHK.TRANS64 P0, [R3+URZ], R0 ;  /* 0x00000000030085a7 */ /* 0x000e64000800007f */
[----:B-1----:R-:W-:Y:S05]  /*a320*/  @P0 EXIT ;  /* 0x000000000000094d */ /* 0x002fea0003800000 */
[----:B------:R-:W-:Y:S05]  /*a330*/  BRA `(.L_x_292) ;  /* 0xfffffffc00ec7947 */ /* 0x000fea000383ffff */
.L_x_293:
[----:B------:R-:W-:-:S00]  /*a340*/  BRA `(.L_x_293) ;  /* 0xfffffffc00fc7947 */ /* 0x000fc0000383ffff */
[----:B------:R-:W-:-:S00]  /*a350*/  NOP ;  /* 0x0000000000007918 */ /* 0x000fc00000000000 */
        /* <DEDUP_REMOVED lines=10> */
.L_x_294:


//--------------------- .nv.shared._ZN7cutlass13device_kernelINS_4conv6kernel13ConvUniversalINS1_16ConvProblemShapeILNS1_8OperatorE0ELi3EEENS1_10collective14CollectiveConvINS1_46MainloopSm90TmaGmmaWarpSpecializedImplicitGemmILS5_0ELi7ELi3EN4cute5tupleIJNSA_1CILi2EEENSC_ILi1EEESE_EEENS1_36KernelImplicitTmaWarpSpecializedSm90ELi1EEENSB_IJNSC_ILi128EEESI_NSB_IJNSC_ILi64EEEEEEEEENS_6half_tESM_NSA_8TiledMMAINSA_8MMA_AtomIJNSA_4SM904GMMA26MMA_64x128x16_F32F16F16_SSILNSQ_5MajorE0ELSS_0ELNSQ_7ScaleInE1ELST_1EEEEEENSA_6LayoutINSB_IJSE_SE_SE_EEENSB_IJNSC_ILi0EEESY_SY_EEEEENSB_IJNSA_10UnderscoreES11_S11_EEEEENS7_6detail26Sm90ImplicitGemmTileTraitsINSA_20SM90_TMA_LOAD_IM2COLENSA_14ComposedLayoutINSA_7SwizzleILi3ELi4ELi3EEENSA_18smem_ptr_flag_bitsILi16EEENSW_INSB_IJNSB_IJNSC_ILi8EEENSC_ILi16EEEEEENSB_IJSJ_SE_EEENSB_IJSE_NSC_ILi7EEEEEEEEENSB_IJNSB_IJSJ_NSC_ILi512EEEEEENSB_IJSE_SY_EEENSB_IJSY_NSC_ILi8192EEEEEEEEEEEEEvEENS15_INSA_23SM90_TMA_LOAD_MULTICASTES1Q_vEEEENS_8epilogue10collective6detail29Sm90TmaWarpSpecializedAdapterINS1W_15DefaultEpilogueISM_NSB_IJNSB_IJllllEEESE_SY_EEES21_NS1V_6thread17LinearCombinationISM_Li1EffLNS22_9ScaleType4KindE0ELNS_15FloatRoundStyleE2ESM_EENS_4gemm15EpilogueDefaultEEEEEvvEEEEvNT_6ParamsE --------------------------
	.section	.nv.shared._ZN7cutlass13device_kernelINS_4conv6kernel13ConvUniversalINS1_16ConvProblemShapeILNS1_8OperatorE0ELi3EEENS1_10collective14CollectiveConvINS1_46MainloopSm90TmaGmmaWarpSpecializedImplicitGemmILS5_0ELi7ELi3EN4cute5tupleIJNSA_1CILi2EEENSC_ILi1EEESE_EEENS1_36KernelImplicitTmaWarpSpecializedSm90ELi1EEENSB_IJNSC_ILi128EEESI_NSB_IJNSC_ILi64EEEEEEEEENS_6half_tESM_NSA_8TiledMMAINSA_8MMA_AtomIJNSA_4SM904GMMA26MMA_64x128x16_F32F16F16_SSILNSQ_5MajorE0ELSS_0ELNSQ_7ScaleInE1ELST_1EEEEEENSA_6LayoutINSB_IJSE_SE_SE_EEENSB_IJNSC_ILi0EEESY_SY_EEEEENSB_IJNSA_10UnderscoreES11_S11_EEEEENS7_6detail26Sm90ImplicitGemmTileTraitsINSA_20SM90_TMA_LOAD_IM2COLENSA_14ComposedLayoutINSA_7SwizzleILi3ELi4ELi3EEENSA_18smem_ptr_flag_bitsILi16EEENSW_INSB_IJNSB_IJNSC_ILi8EEENSC_ILi16EEEEEENSB_IJSJ_SE_EEENSB_IJSE_NSC_ILi7EEEEEEEEENSB_IJNSB_IJSJ_NSC_ILi512EEEEEENSB_IJSE_SY_EEENSB_IJSY_NSC_ILi8192EEEEEEEEEEEEEvEENS15_INSA_23SM90_TMA_LOAD_MULTICASTES1Q_vEEEENS_8epilogue10collective6detail29Sm90TmaWarpSpecializedAdapterINS1W_15DefaultEpilogueISM_NSB_IJNSB_IJllllEEESE_SY_EEES21_NS1V_6thread17LinearCombinationISM_Li1EffLNS22_9ScaleType4KindE0ELNS_15FloatRoundStyleE2ESM_EENS_4gemm15EpilogueDefaultEEEEEvvEEEEvNT_6ParamsE,"aw",@nobits
	.sectionflags	@""
	.align	16
	.zero		1024


//--------------------- .nv.shared.reserved.0     --------------------------
	.section	.nv.shared.reserved.0,"aw",@nobits
	.weak		__nv_reservedSMEM_offset_0_alias
	.size		__nv_reservedSMEM_offset_0_alias, 0, 0
	.other		__nv_reservedSMEM_offset_0_alias,@"STO_CUDA_RESERVED_SHARED STV_DEFAULT"
__nv_reservedSMEM_offset_0_alias:
	.zero		0


//--------------------- .nv.global                --------------------------
	.section	.nv.global,"aw",@nobits
.nv.global:
	.type		_ZN39_INTERNAL_d50c6c66_4_k_cu_6ae09d27_38604cute1_E,@object
	.size		_ZN39_INTERNAL_d50c6c66_4_k_cu_6ae09d27_38604cute1_E,(_ZN39_INTERNAL_d50c6c66_4_k_cu_6ae09d27_38604cuda3std3__45__cpo6cbeginE - _ZN39_INTERNAL_d50c6c66_4_k_cu_6ae09d27_38604cute1_E)
_ZN39_INTERNAL_d50c6c66_4_k_cu_6ae09d27_38604cute1_E:
	.zero		1
	.type		_ZN39_INTERNAL_d50c6c66_4_k_cu_6ae09d27_38604cuda3std3__45__cpo6cbeginE,@object
	.size		_ZN39_INTERNAL_d50c6c66_4_k_cu_6ae09d27_38604cuda3std3__45__cpo6cbeginE,(_ZN39_INTERNAL_d50c6c66_4_k_cu_6ae09d27_38604cuda3std3__48in_placeE - _ZN39_INTERNAL_d50c6c66_4_k_cu_6ae09d27_38604cuda3std3__45__cpo6cbeginE)
_ZN39_INTERNAL_d50c6c66_4_k_cu_6ae09d27_38604cuda3std3__45__cpo6cbeginE:
	.zero		1
	.type		_ZN39_INTERNAL_d50c6c66_4_k_cu_6ae09d27_38604cuda3std3__48in_placeE,@object
	.size		_ZN39_INTERNAL_d50c6c66_4_k_cu_6ae09d27_38604cuda3std3__48in_placeE,(_ZN39_INTERNAL_d50c6c66_4_k_cu_6ae09d27_38604cuda3std6ranges3__45__cpo9iter_moveE - _ZN39_INTERNAL_d50c6c66_4_k_cu_6ae09d27_38604cuda3std3__48in_placeE)
_ZN39_INTERNAL_d50c6c66_4_k_cu_6ae09d27_38604cuda3std3__48in_placeE:
	.zero		1
	.type		_ZN39_INTERNAL_d50c6c66_4_k_cu_6ae09d27_38604cuda3std6ranges3__45__cpo9iter_moveE,@object
	.size		_ZN39_INTERNAL_d50c6c66_4_k_cu_6ae09d27_38604cuda3std6ranges3__45__cpo9iter_moveE,(_ZN39_INTERNAL_d50c6c66_4_k_cu_6ae09d27_38604cuda3std3__45__cpo5beginE - _ZN39_INTERNAL_d50c6c66_4_k_cu_6ae09d27_38604cuda3std6ranges3__45__cpo9iter_moveE)
_ZN39_INTERNAL_d50c6c66_4_k_cu_6ae09d27_38604cuda3std6ranges3__45__cpo9iter_moveE:
	.zero		1
	.type		_ZN39_INTERNAL_d50c6c66_4_k_cu_6ae09d27_38604cuda3std3__45__cpo5beginE,@object
	.size		_ZN39_INTERNAL_d50c6c66_4_k_cu_6ae09d27_38604cuda3std3__45__cpo5beginE,(_ZN39_INTERNAL_d50c6c66_4_k_cu_6ae09d27_38604cuda3std3__441_GLOBAL__N__d50c6c66_4_k_cu_6ae09d27_38606ignoreE - _ZN39_INTERNAL_d50c6c66_4_k_cu_6ae09d27_38604cuda3std3__45__cpo5beginE)
_ZN39_INTERNAL_d50c6c66_4_k_cu_6ae09d27_38604cuda3std3__45__cpo5beginE:
	.zero		1
	.type		_ZN39_INTERNAL_d50c6c66_4_k_cu_6ae09d27_38604cuda3std3__441_GLOBAL__N__d50c6c66_4_k_cu_6ae09d27_38606ignoreE,@object
	.size		_ZN39_INTERNAL_d50c6c66_4_k_cu_6ae09d27_38604cuda3std3__441_GLOBAL__N__d50c6c66_4_k_cu_6ae09d27_38606ignoreE,(_ZN39_INTERNAL_d50c6c66_4_k_cu_6ae09d27_38604cute7productE - _ZN39_INTERNAL_d50c6c66_4_k_cu_6ae09d27_38604cuda3std3__441_GLOBAL__N__d50c6c66_4_k_cu_6ae09d27_38606ignoreE)
_ZN39_INTERNAL_d50c6c66_4_k_cu_6ae09d27_38604cuda3std3__441_GLOBAL__N__d50c6c66_4_k_cu_6ae09d27_38606ignoreE:
	.zero		1
	.type		_ZN39_INTERNAL_d50c6c66_4_k_cu_6ae09d27_38604cute7productE,@object
	.size		_ZN39_INTERNAL_d50c6c66_4_k_cu_6ae09d27_38604cute7productE,(_ZN39_INTERNAL_d50c6c66_4_k_cu_6ae09d27_38604cuda3std3__45__cpo3endE - _ZN39_INTERNAL_d50c6c66_4_k_cu_6ae09d27_38604cute7productE)
_ZN39_INTERNAL_d50c6c66_4_k_cu_6ae09d27_38604cute7productE:
	.zero		1
	.type		_ZN39_INTERNAL_d50c6c66_4_k_cu_6ae09d27_38604cuda3std3__45__cpo3endE,@object
	.size		_ZN39_INTERNAL_d50c6c66_4_k_cu_6ae09d27_38604cuda3std3__45__cpo3endE,(_ZN39_INTERNAL_d50c6c66_4_k_cu_6ae09d27_38604cuda3std3__419piecewise_constructE - _ZN39_INTERNAL_d50c6c66_4_k_cu_6ae09d27_38604cuda3std3__45__cpo3endE)
_ZN39_INTERNAL_d50c6c66_4_k_cu_6ae09d27_38604cuda3std3__45__cpo3endE:
	.zero		1
	.type		_ZN39_INTERNAL_d50c6c66_4_k_cu_6ae09d27_38604cuda3std3__419piecewise_constructE,@object
	.size		_ZN39_INTERNAL_d50c6c66_4_k_cu_6ae09d27_38604cuda3std3__419piecewise_constructE,(_ZN39_INTERNAL_d50c6c66_4_k_cu_6ae09d27_38604cuda3std3__45__cpo4cendE - _ZN39_INTERNAL_d50c6c66_4_k_cu_6ae09d27_38604cuda3std3__419piecewise_constructE)
_ZN39_INTERNAL_d50c6c66_4_k_cu_6ae09d27_38604cuda3std3__419piecewise_constructE:
	.zero		1
	.type		_ZN39_INTERNAL_d50c6c66_4_k_cu_6ae09d27_38604cuda3std3__45__cpo4cendE,@object
	.size		_ZN39_INTERNAL_d50c6c66_4_k_cu_6ae09d27_38604cuda3std3__45__cpo4cendE,(_ZN39_INTERNAL_d50c6c66_4_k_cu_6ae09d27_38604cuda3std6ranges3__45__cpo4swapE - _ZN39_INTERNAL_d50c6c66_4_k_cu_6ae09d27_38604cuda3std3__45__cpo4cendE)
_ZN39_INTERNAL_d50c6c66_4_k_cu_6ae09d27_38604cuda3std3__45__cpo4cendE:
	.zero		1
	.type		_ZN39_INTERNAL_d50c6c66_4_k_cu_6ae09d27_38604cuda3std6ranges3__45__cpo4swapE,@object
	.size		_ZN39_INTERNAL_d50c6c66_4_k_cu_6ae09d27_38604cuda3std6ranges3__45__cpo4swapE,(.L_7 - _ZN39_INTERNAL_d50c6c66_4_k_cu_6ae09d27_38604cuda3std6ranges3__45__cpo4swapE)
_ZN39_INTERNAL_d50c6c66_4_k_cu_6ae09d27_38604cuda3std6ranges3__45__cpo4swapE:
	.zero		1
.L_7:


//--------------------- .nv.constant0._ZN7cutlass13device_kernelINS_4conv6kernel13ConvUniversalINS1_16ConvProblemShapeILNS1_8OperatorE0ELi3EEENS1_10collective14CollectiveConvINS1_46MainloopSm90TmaGmmaWarpSpecializedImplicitGemmILS5_0ELi7ELi3EN4cute5tupleIJNSA_1CILi2EEENSC_ILi1EEESE_EEENS1_36KernelImplicitTmaWarpSpecializedSm90ELi1EEENSB_IJNSC_ILi128EEESI_NSB_IJNSC_ILi64EEEEEEEEENS_6half_tESM_NSA_8TiledMMAINSA_8MMA_AtomIJNSA_4SM904GMMA26MMA_64x128x16_F32F16F16_SSILNSQ_5MajorE0ELSS_0ELNSQ_7ScaleInE1ELST_1EEEEEENSA_6LayoutINSB_IJSE_SE_SE_EEENSB_IJNSC_ILi0EEESY_SY_EEEEENSB_IJNSA_10UnderscoreES11_S11_EEEEENS7_6detail26Sm90ImplicitGemmTileTraitsINSA_20SM90_TMA_LOAD_IM2COLENSA_14ComposedLayoutINSA_7SwizzleILi3ELi4ELi3EEENSA_18smem_ptr_flag_bitsILi16EEENSW_INSB_IJNSB_IJNSC_ILi8EEENSC_ILi16EEEEEENSB_IJSJ_SE_EEENSB_IJSE_NSC_ILi7EEEEEEEEENSB_IJNSB_IJSJ_NSC_ILi512EEEEEENSB_IJSE_SY_EEENSB_IJSY_NSC_ILi8192EEEEEEEEEEEEEvEENS15_INSA_23SM90_TMA_LOAD_MULTICASTES1Q_vEEEENS_8epilogue10collective6detail29Sm90TmaWarpSpecializedAdapterINS1W_15DefaultEpilogueISM_NSB_IJNSB_IJllllEEESE_SY_EEES21_NS1V_6thread17LinearCombinationISM_Li1EffLNS22_9ScaleType4KindE0ELNS_15FloatRoundStyleE2ESM_EENS_4gemm15EpilogueDefaultEEEEEvvEEEEvNT_6ParamsE --------------------------
	.section	.nv.constant0._ZN7cutlass13device_kernelINS_4conv6kernel13ConvUniversalINS1_16ConvProblemShapeILNS1_8OperatorE0ELi3EEENS1_10collective14CollectiveConvINS1_46MainloopSm90TmaGmmaWarpSpecializedImplicitGemmILS5_0ELi7ELi3EN4cute5tupleIJNSA_1CILi2EEENSC_ILi1EEESE_EEENS1_36KernelImplicitTmaWarpSpecializedSm90ELi1EEENSB_IJNSC_ILi128EEESI_NSB_IJNSC_ILi64EEEEEEEEENS_6half_tESM_NSA_8TiledMMAINSA_8MMA_AtomIJNSA_4SM904GMMA26MMA_64x128x16_F32F16F16_SSILNSQ_5MajorE0ELSS_0ELNSQ_7ScaleInE1ELST_1EEEEEENSA_6LayoutINSB_IJSE_SE_SE_EEENSB_IJNSC_ILi0EEESY_SY_EEEEENSB_IJNSA_10UnderscoreES11_S11_EEEEENS7_6detail26Sm90ImplicitGemmTileTraitsINSA_20SM90_TMA_LOAD_IM2COLENSA_14ComposedLayoutINSA_7SwizzleILi3ELi4ELi3EEENSA_18smem_ptr_flag_bitsILi16EEENSW_INSB_IJNSB_IJNSC_ILi8EEENSC_ILi16EEEEEENSB_IJSJ_SE_EEENSB_IJSE_NSC_ILi7EEEEEEEEENSB_IJNSB_IJSJ_NSC_ILi512EEEEEENSB_IJSE_SY_EEENSB_IJSY_NSC_ILi8192EEEEEEEEEEEEEvEENS15_INSA_23SM90_TMA_LOAD_MULTICASTES1Q_vEEEENS_8epilogue10collective6detail29Sm90TmaWarpSpecializedAdapterINS1W_15DefaultEpilogueISM_NSB_IJNSB_IJllllEEESE_SY_EEES21_NS1V_6thread17LinearCombinationISM_Li1EffLNS22_9ScaleType4KindE0ELNS_15FloatRoundStyleE2ESM_EENS_4gemm15EpilogueDefaultEEEEEvvEEEEvNT_6ParamsE,"a",@progbits
	.sectionflags	@""
	.align	4
.nv.constant0._ZN7cutlass13device_kernelINS_4conv6kernel13ConvUniversalINS1_16ConvProblemShapeILNS1_8OperatorE0ELi3EEENS1_10collective14CollectiveConvINS1_46MainloopSm90TmaGmmaWarpSpecializedImplicitGemmILS5_0ELi7ELi3EN4cute5tupleIJNSA_1CILi2EEENSC_ILi1EEESE_EEENS1_36KernelImplicitTmaWarpSpecializedSm90ELi1EEENSB_IJNSC_ILi128EEESI_NSB_IJNSC_ILi64EEEEEEEEENS_6half_tESM_NSA_8TiledMMAINSA_8MMA_AtomIJNSA_4SM904GMMA26MMA_64x128x16_F32F16F16_SSILNSQ_5MajorE0ELSS_0ELNSQ_7ScaleInE1ELST_1EEEEEENSA_6LayoutINSB_IJSE_SE_SE_EEENSB_IJNSC_ILi0EEESY_SY_EEEEENSB_IJNSA_10UnderscoreES11_S11_EEEEENS7_6detail26Sm90ImplicitGemmTileTraitsINSA_20SM90_TMA_LOAD_IM2COLENSA_14ComposedLayoutINSA_7SwizzleILi3ELi4ELi3EEENSA_18smem_ptr_flag_bitsILi16EEENSW_INSB_IJNSB_IJNSC_ILi8EEENSC_ILi16EEEEEENSB_IJSJ_SE_EEENSB_IJSE_NSC_ILi7EEEEEEEEENSB_IJNSB_IJSJ_NSC_ILi512EEEEEENSB_IJSE_SY_EEENSB_IJSY_NSC_ILi8192EEEEEEEEEEEEEvEENS15_INSA_23SM90_TMA_LOAD_MULTICASTES1Q_vEEEENS_8epilogue10collective6detail29Sm90TmaWarpSpecializedAdapterINS1W_15DefaultEpilogueISM_NSB_IJNSB_IJllllEEESE_SY_EEES21_NS1V_6thread17LinearCombinationISM_Li1EffLNS22_9ScaleType4KindE0ELNS_15FloatRoundStyleE2ESM_EENS_4gemm15EpilogueDefaultEEEEEvvEEEEvNT_6ParamsE:
	.zero		1664


//--------------------- SYMBOLS --------------------------

	.type		.nv.reservedSmem.offset0,@object
	.size		.nv.reservedSmem.offset0,0x4
